//
// Generated by NVIDIA NVVM Compiler
//
// Compiler Build ID: CL-36424714
// Cuda compilation tools, release 13.0, V13.0.88
// Based on NVVM 20.0.0
//

.version 9.0
.target sm_100
.address_size 64

	// .globl	_Z5basicPKfPfj

.visible .entry _Z5basicPKfPfj(
	.param .u64 .ptr .align 1 _Z5basicPKfPfj_param_0,
	.param .u64 .ptr .align 1 _Z5basicPKfPfj_param_1,
	.param .u32 _Z5basicPKfPfj_param_2
)
{
	.reg .pred 	%p<11>;
	.reg .b32 	%r<21>;
	.reg .b32 	%f<31>;
	.reg .b64 	%rd<47>;

	ld.param.u64 	%rd16, [_Z5basicPKfPfj_param_0];
	ld.param.u64 	%rd15, [_Z5basicPKfPfj_param_1];
	ld.param.u32 	%r2, [_Z5basicPKfPfj_param_2];
	cvta.to.global.u64 	%rd1, %rd16;
	mov.u32 	%r3, %ctaid.x;
	mov.u32 	%r4, %tid.x;
	mov.u32 	%r5, %ntid.x;
	mad.lo.s32 	%r6, %r3, %r5, %r4;
	cvt.s64.s32 	%rd2, %r6;
	mul.lo.s32 	%r7, %r2, %r2;
	cvt.u64.u32 	%rd3, %r7;
	and.b64  	%rd17, %rd2, -4294967296;
	setp.ne.s64 	%p1, %rd17, 0;
	@%p1 bra 	$L__BB0_2;
	cvt.u32.u64 	%r8, %rd3;
	cvt.u32.u64 	%r9, %rd2;
	div.u32 	%r10, %r9, %r8;
	mul.lo.s32 	%r11, %r10, %r8;
	sub.s32 	%r12, %r9, %r11;
	cvt.u64.u32 	%rd45, %r10;
	cvt.u64.u32 	%rd46, %r12;
	bra.uni 	$L__BB0_3;
$L__BB0_2:
	div.u64 	%rd45, %rd2, %rd3;
	mul.lo.s64 	%rd18, %rd45, %rd3;
	sub.s64 	%rd46, %rd2, %rd18;
$L__BB0_3:
	cvt.u64.u32 	%rd10, %r2;
	cvt.u32.u64 	%r13, %rd46;
	div.u32 	%r14, %r13, %r2;
	cvt.u64.u32 	%rd11, %r14;
	mul.lo.s32 	%r16, %r14, %r2;
	sub.s32 	%r17, %r13, %r16;
	cvt.u64.u32 	%rd12, %r17;
	setp.ge.u64 	%p2, %rd45, %rd10;
	setp.ge.u32 	%p3, %r14, %r2;
	or.pred  	%p4, %p2, %p3;
	@%p4 bra 	$L__BB0_17;
	setp.gt.u64 	%p5, %rd3, %rd2;
	mov.f32 	%f25, 0f00000000;
	@%p5 bra 	$L__BB0_6;
	add.s64 	%rd19, %rd45, -1;
	mad.lo.s64 	%rd20, %rd19, %rd10, %rd11;
	mad.lo.s64 	%rd21, %rd20, %rd10, %rd12;
	shl.b64 	%rd22, %rd21, 2;
	add.s64 	%rd23, %rd1, %rd22;
	ld.global.f32 	%f25, [%rd23];
$L__BB0_6:
	add.s32 	%r1, %r2, -1;
	cvt.u64.u32 	%rd24, %r1;
	setp.ge.u64 	%p6, %rd45, %rd24;
	mov.f32 	%f26, 0f00000000;
	@%p6 bra 	$L__BB0_8;
	mad.lo.s64 	%rd25, %rd10, %rd45, %rd10;
	add.s64 	%rd26, %rd25, %rd11;
	mad.lo.s64 	%rd27, %rd26, %rd10, %rd12;
	shl.b64 	%rd28, %rd27, 2;
	add.s64 	%rd29, %rd1, %rd28;
	ld.global.f32 	%f26, [%rd29];
$L__BB0_8:
	setp.lt.u64 	%p7, %rd46, %rd10;
	mov.f32 	%f27, 0f00000000;
	@%p7 bra 	$L__BB0_10;
	mad.lo.s64 	%rd30, %rd45, %rd10, %rd11;
	add.s64 	%rd31, %rd30, -1;
	mad.lo.s64 	%rd32, %rd31, %rd10, %rd12;
	shl.b64 	%rd33, %rd32, 2;
	add.s64 	%rd34, %rd1, %rd33;
	ld.global.f32 	%f27, [%rd34];
$L__BB0_10:
	cvt.u32.u64 	%r18, %rd11;
	setp.ge.u32 	%p8, %r18, %r1;
	mov.f32 	%f28, 0f00000000;
	@%p8 bra 	$L__BB0_12;
	mad.lo.s64 	%rd35, %rd45, %rd10, %rd11;
	mad.lo.s64 	%rd36, %rd10, %rd35, %rd10;
	add.s64 	%rd37, %rd36, %rd12;
	shl.b64 	%rd38, %rd37, 2;
	add.s64 	%rd39, %rd1, %rd38;
	ld.global.f32 	%f28, [%rd39];
$L__BB0_12:
	cvt.u32.u64 	%r19, %rd12;
	setp.eq.s32 	%p9, %r19, 0;
	mad.lo.s64 	%rd40, %rd45, %rd10, %rd11;
	mad.lo.s64 	%rd13, %rd40, %rd10, %rd12;
	shl.b64 	%rd41, %rd13, 2;
	add.s64 	%rd14, %rd1, %rd41;
	mov.f32 	%f29, 0f00000000;
	@%p9 bra 	$L__BB0_14;
	ld.global.f32 	%f29, [%rd14+-4];
$L__BB0_14:
	setp.ge.u32 	%p10, %r19, %r1;
	mov.f32 	%f30, 0f00000000;
	@%p10 bra 	$L__BB0_16;
	ld.global.f32 	%f30, [%rd14+4];
$L__BB0_16:
	add.f32 	%f19, %f25, %f26;
	add.f32 	%f20, %f19, %f27;
	add.f32 	%f21, %f20, %f28;
	add.f32 	%f22, %f21, %f29;
	add.f32 	%f23, %f22, %f30;
	mul.f32 	%f24, %f23, 0f3F4CCCCD;
	cvta.to.global.u64 	%rd42, %rd15;
	add.s64 	%rd44, %rd42, %rd41;
	st.global.f32 	[%rd44], %f24;
$L__BB0_17:
	ret;

}
	// .globl	_Z15basic_streamingPKfPfjimm
.visible .entry _Z15basic_streamingPKfPfjimm(
	.param .u64 .ptr .align 1 _Z15basic_streamingPKfPfjimm_param_0,
	.param .u64 .ptr .align 1 _Z15basic_streamingPKfPfjimm_param_1,
	.param .u32 _Z15basic_streamingPKfPfjimm_param_2,
	.param .u32 _Z15basic_streamingPKfPfjimm_param_3,
	.param .u64 _Z15basic_streamingPKfPfjimm_param_4,
	.param .u64 _Z15basic_streamingPKfPfjimm_param_5
)
{
	.reg .pred 	%p<13>;
	.reg .b32 	%r<21>;
	.reg .b32 	%f<31>;
	.reg .b64 	%rd<53>;

	ld.param.u64 	%rd17, [_Z15basic_streamingPKfPfjimm_param_0];
	ld.param.u64 	%rd15, [_Z15basic_streamingPKfPfjimm_param_1];
	ld.param.u32 	%r3, [_Z15basic_streamingPKfPfjimm_param_2];
	ld.param.u64 	%rd16, [_Z15basic_streamingPKfPfjimm_param_4];
	ld.param.u64 	%rd18, [_Z15basic_streamingPKfPfjimm_param_5];
	cvta.to.global.u64 	%rd1, %rd17;
	mov.u32 	%r4, %ctaid.x;
	mov.u32 	%r5, %tid.x;
	mov.u32 	%r6, %ntid.x;
	mul.lo.s32 	%r7, %r4, %r6;
	cvt.s64.s32 	%rd19, %r7;
	cvt.u64.u32 	%rd20, %r5;
	add.s64 	%rd21, %rd19, %rd20;
	add.s64 	%rd2, %rd21, %rd18;
	add.s32 	%r1, %r7, %r5;
	mul.lo.s32 	%r8, %r3, %r3;
	cvt.u64.u32 	%rd3, %r8;
	and.b64  	%rd22, %rd2, -4294967296;
	setp.ne.s64 	%p1, %rd22, 0;
	@%p1 bra 	$L__BB1_2;
	cvt.u32.u64 	%r9, %rd3;
	cvt.u32.u64 	%r10, %rd2;
	div.u32 	%r11, %r10, %r9;
	mul.lo.s32 	%r12, %r11, %r9;
	sub.s32 	%r13, %r10, %r12;
	cvt.u64.u32 	%rd51, %r11;
	cvt.u64.u32 	%rd52, %r13;
	bra.uni 	$L__BB1_3;
$L__BB1_2:
	div.u64 	%rd51, %rd2, %rd3;
	mul.lo.s64 	%rd23, %rd51, %rd3;
	sub.s64 	%rd52, %rd2, %rd23;
$L__BB1_3:
	cvt.u64.u32 	%rd10, %r3;
	cvt.u32.u64 	%r14, %rd52;
	div.u32 	%r15, %r14, %r3;
	cvt.u64.u32 	%rd11, %r15;
	mul.lo.s32 	%r16, %r15, %r3;
	sub.s32 	%r17, %r14, %r16;
	cvt.u64.u32 	%rd12, %r17;
	cvt.s64.s32 	%rd24, %r1;
	setp.le.u64 	%p2, %rd16, %rd24;
	setp.ge.u64 	%p3, %rd51, %rd10;
	setp.ge.u32 	%p4, %r15, %r3;
	or.pred  	%p5, %p3, %p4;
	or.pred  	%p6, %p5, %p2;
	@%p6 bra 	$L__BB1_17;
	setp.lt.u64 	%p7, %rd2, %rd3;
	mov.f32 	%f25, 0f00000000;
	@%p7 bra 	$L__BB1_6;
	add.s64 	%rd25, %rd51, -1;
	mad.lo.s64 	%rd26, %rd25, %rd10, %rd11;
	mad.lo.s64 	%rd27, %rd26, %rd10, %rd12;
	shl.b64 	%rd28, %rd27, 2;
	add.s64 	%rd29, %rd1, %rd28;
	ld.global.f32 	%f25, [%rd29];
$L__BB1_6:
	add.s32 	%r2, %r3, -1;
	cvt.u64.u32 	%rd30, %r2;
	setp.ge.u64 	%p8, %rd51, %rd30;
	mov.f32 	%f26, 0f00000000;
	@%p8 bra 	$L__BB1_8;
	mad.lo.s64 	%rd31, %rd10, %rd51, %rd10;
	add.s64 	%rd32, %rd31, %rd11;
	mad.lo.s64 	%rd33, %rd32, %rd10, %rd12;
	shl.b64 	%rd34, %rd33, 2;
	add.s64 	%rd35, %rd1, %rd34;
	ld.global.f32 	%f26, [%rd35];
$L__BB1_8:
	setp.lt.u64 	%p9, %rd52, %rd10;
	mov.f32 	%f27, 0f00000000;
	@%p9 bra 	$L__BB1_10;
	mad.lo.s64 	%rd36, %rd51, %rd10, %rd11;
	add.s64 	%rd37, %rd36, -1;
	mad.lo.s64 	%rd38, %rd37, %rd10, %rd12;
	shl.b64 	%rd39, %rd38, 2;
	add.s64 	%rd40, %rd1, %rd39;
	ld.global.f32 	%f27, [%rd40];
$L__BB1_10:
	cvt.u32.u64 	%r18, %rd11;
	setp.ge.u32 	%p10, %r18, %r2;
	mov.f32 	%f28, 0f00000000;
	@%p10 bra 	$L__BB1_12;
	mad.lo.s64 	%rd41, %rd51, %rd10, %rd11;
	mad.lo.s64 	%rd42, %rd10, %rd41, %rd10;
	add.s64 	%rd43, %rd42, %rd12;
	shl.b64 	%rd44, %rd43, 2;
	add.s64 	%rd45, %rd1, %rd44;
	ld.global.f32 	%f28, [%rd45];
$L__BB1_12:
	cvt.u32.u64 	%r19, %rd12;
	setp.eq.s32 	%p11, %r19, 0;
	mad.lo.s64 	%rd46, %rd51, %rd10, %rd11;
	mad.lo.s64 	%rd13, %rd46, %rd10, %rd12;
	shl.b64 	%rd47, %rd13, 2;
	add.s64 	%rd14, %rd1, %rd47;
	mov.f32 	%f29, 0f00000000;
	@%p11 bra 	$L__BB1_14;
	ld.global.f32 	%f29, [%rd14+-4];
$L__BB1_14:
	setp.ge.u32 	%p12, %r19, %r2;
	mov.f32 	%f30, 0f00000000;
	@%p12 bra 	$L__BB1_16;
	ld.global.f32 	%f30, [%rd14+4];
$L__BB1_16:
	add.f32 	%f19, %f25, %f26;
	add.f32 	%f20, %f19, %f27;
	add.f32 	%f21, %f20, %f28;
	add.f32 	%f22, %f21, %f29;
	add.f32 	%f23, %f22, %f30;
	mul.f32 	%f24, %f23, 0f3F4CCCCD;
	cvta.to.global.u64 	%rd48, %rd15;
	add.s64 	%rd50, %rd48, %rd47;
	st.global.f32 	[%rd50], %f24;
$L__BB1_17:
	ret;

}


// ===== COMPILED SASS (sm_100) =====

	.target	sm_100

	.elftype	@"ET_EXEC"


//--------------------- .note.nv.tkinfo           --------------------------
	.section	.note.nv.tkinfo,"",@"SHT_NOTE"
	.sectionflags	@"SHF_NOTE_NV_TKINFO"
	.tkinfo
        /*0018*/ 	.word	0x00000002
        /*0030*/ 	.string	""
        /*0030*/ 	.string	"ptxas"
        /*0030*/ 	.string	"Cuda compilation tools, release 13.0, V13.0.88"
        /*0030*/ 	.string	"Build cuda_13.0.r13.0/compiler.36424714_0"
        /*0030*/ 	.string	"-arch sm_100 -m 64 "



//--------------------- .note.nv.cuinfo           --------------------------
	.section	.note.nv.cuinfo,"",@"SHT_NOTE"
	.sectionflags	@"SHF_NOTE_NV_CUINFO"
        /*0018*/ 	.short	0x0002
        /*001a*/ 	.short	0x0064
        /*001c*/ 	.short	0x0082
	.zero		2


//--------------------- .nv.info                  --------------------------
	.section	.nv.info,"",@"SHT_CUDA_INFO"
	.align	4


	//----- nvinfo : EIATTR_REGCOUNT
	.align		4
        /*0000*/ 	.byte	0x04, 0x2f
        /*0002*/ 	.short	(.L_1 - .L_0)
	.align		4
.L_0:
        /*0004*/ 	.word	index@(_Z5basicPKfPfj)
        /*0008*/ 	.word	0x0000001c


	//----- nvinfo : EIATTR_FRAME_SIZE
	.align		4
.L_1:
        /*000c*/ 	.byte	0x04, 0x11
        /*000e*/ 	.short	(.L_3 - .L_2)
	.align		4
.L_2:
        /*0010*/ 	.word	index@($__internal_1_$__cuda_sm20_div_u64)
        /*0014*/ 	.word	0x00000000


	//----- nvinfo : EIATTR_FRAME_SIZE
	.align		4
.L_3:
        /*0018*/ 	.byte	0x04, 0x11
        /*001a*/ 	.short	(.L_5 - .L_4)
	.align		4
.L_4:
        /*001c*/ 	.word	index@(_Z5basicPKfPfj)
        /*0020*/ 	.word	0x00000000


	//----- nvinfo : EIATTR_REGCOUNT
	.align		4
.L_5:
        /*0024*/ 	.byte	0x04, 0x2f
        /*0026*/ 	.short	(.L_7 - .L_6)
	.align		4
.L_6:
        /*0028*/ 	.word	index@(_Z15basic_streamingPKfPfjimm)
        /*002c*/ 	.word	0x0000001c


	//----- nvinfo : EIATTR_FRAME_SIZE
	.align		4
.L_7:
        /*0030*/ 	.byte	0x04, 0x11
        /*0032*/ 	.short	(.L_9 - .L_8)
	.align		4
.L_8:
        /*0034*/ 	.word	index@($__internal_0_$__cuda_sm20_div_u64)
        /*0038*/ 	.word	0x00000000


	//----- nvinfo : EIATTR_FRAME_SIZE
	.align		4
.L_9:
        /*003c*/ 	.byte	0x04, 0x11
        /*003e*/ 	.short	(.L_11 - .L_10)
	.align		4
.L_10:
        /*0040*/ 	.word	index@(_Z15basic_streamingPKfPfjimm)
        /*0044*/ 	.word	0x00000000


	//----- nvinfo : EIATTR_MIN_STACK_SIZE
	.align		4
.L_11:
        /*0048*/ 	.byte	0x04, 0x12
        /*004a*/ 	.short	(.L_13 - .L_12)
	.align		4
.L_12:
        /*004c*/ 	.word	index@(_Z15basic_streamingPKfPfjimm)
        /*0050*/ 	.word	0x00000000


	//----- nvinfo : EIATTR_MIN_STACK_SIZE
	.align		4
.L_13:
        /*0054*/ 	.byte	0x04, 0x12
        /*0056*/ 	.short	(.L_15 - .L_14)
	.align		4
.L_14:
        /*0058*/ 	.word	index@(_Z5basicPKfPfj)
        /*005c*/ 	.word	0x00000000
.L_15:


//--------------------- .nv.compat                --------------------------
	.section	.nv.compat,"",@"SHT_CUDA_COMPAT_INFO"
	.align	4
        /*0000*/ 	.byte	0x02, 0x09, 0x00, 0x00, 0x02, 0x02, 0x01, 0x00, 0x02, 0x05, 0x05, 0x00, 0x03, 0x07, 0x01, 0x01
        /*0010*/ 	.byte	0x02, 0x03, 0x00, 0x00, 0x02, 0x06, 0x01, 0x00, 0x04, 0x0b, 0x08, 0x00, 0x09, 0x00, 0x00, 0x00
        /*0020*/ 	.byte	0x00, 0x00, 0x00, 0x00


//--------------------- .nv.info._Z15basic_streamingPKfPfjimm --------------------------
	.section	.nv.info._Z15basic_streamingPKfPfjimm,"",@"SHT_CUDA_INFO"
	.sectionflags	@""
	.align	4


	//----- nvinfo : EIATTR_CUDA_API_VERSION
	.align		4
        /*0000*/ 	.byte	0x04, 0x37
        /*0002*/ 	.short	(.L_17 - .L_16)
.L_16:
        /*0004*/ 	.word	0x00000082


	//----- nvinfo : EIATTR_KPARAM_INFO
	.align		4
.L_17:
        /*0008*/ 	.byte	0x04, 0x17
        /*000a*/ 	.short	(.L_19 - .L_18)
.L_18:
        /*000c*/ 	.word	0x00000000
        /*0010*/ 	.short	0x0005
        /*0012*/ 	.short	0x0020
        /*0014*/ 	.byte	0x00, 0xf0, 0x21, 0x00


	//----- nvinfo : EIATTR_KPARAM_INFO
	.align		4
.L_19:
        /*0018*/ 	.byte	0x04, 0x17
        /*001a*/ 	.short	(.L_21 - .L_20)
.L_20:
        /*001c*/ 	.word	0x00000000
        /*0020*/ 	.short	0x0004
        /*0022*/ 	.short	0x0018
        /*0024*/ 	.byte	0x00, 0xf0, 0x21, 0x00


	//----- nvinfo : EIATTR_KPARAM_INFO
	.align		4
.L_21:
        /*0028*/ 	.byte	0x04, 0x17
        /*002a*/ 	.short	(.L_23 - .L_22)
.L_22:
        /*002c*/ 	.word	0x00000000
        /*0030*/ 	.short	0x0003
        /*0032*/ 	.short	0x0014
        /*0034*/ 	.byte	0x00, 0xf0, 0x11, 0x00


	//----- nvinfo : EIATTR_KPARAM_INFO
	.align		4
.L_23:
        /*0038*/ 	.byte	0x04, 0x17
        /*003a*/ 	.short	(.L_25 - .L_24)
.L_24:
        /*003c*/ 	.word	0x00000000
        /*0040*/ 	.short	0x0002
        /*0042*/ 	.short	0x0010
        /*0044*/ 	.byte	0x00, 0xf0, 0x11, 0x00


	//----- nvinfo : EIATTR_KPARAM_INFO
	.align		4
.L_25:
        /*0048*/ 	.byte	0x04, 0x17
        /*004a*/ 	.short	(.L_27 - .L_26)
.L_26:
        /*004c*/ 	.word	0x00000000
        /*0050*/ 	.short	0x0001
        /*0052*/ 	.short	0x0008
        /*0054*/ 	.byte	0x00, 0xf5, 0x21, 0x00


	//----- nvinfo : EIATTR_KPARAM_INFO
	.align		4
.L_27:
        /*0058*/ 	.byte	0x04, 0x17
        /*005a*/ 	.short	(.L_29 - .L_28)
.L_28:
        /*005c*/ 	.word	0x00000000
        /*0060*/ 	.short	0x0000
        /*0062*/ 	.short	0x0000
        /*0064*/ 	.byte	0x00, 0xf5, 0x21, 0x00


	//----- nvinfo : EIATTR_SPARSE_MMA_MASK
	.align		4
.L_29:
        /*0068*/ 	.byte	0x03, 0x50
        /*006a*/ 	.short	0x0000


	//----- nvinfo : EIATTR_MAXREG_COUNT
	.align		4
        /*006c*/ 	.byte	0x03, 0x1b
        /*006e*/ 	.short	0x00ff


	//----- nvinfo : EIATTR_MERCURY_ISA_VERSION
	.align		4
        /*0070*/ 	.byte	0x03, 0x5f
        /*0072*/ 	.short	0x0101


	//----- nvinfo : EIATTR_VRC_CTA_INIT_COUNT
	.align		4
        /*0074*/ 	.byte	0x02, 0x4a
	.zero		1
	.zero		1


	//----- nvinfo : EIATTR_EXIT_INSTR_OFFSETS
	.align		4
        /*0078*/ 	.byte	0x04, 0x1c
        /*007a*/ 	.short	(.L_31 - .L_30)


	//   ....[0]....
.L_30:
        /*007c*/ 	.word	0x000004a0


	//   ....[1]....
        /*0080*/ 	.word	0x00000a20


	//----- nvinfo : EIATTR_CRS_STACK_SIZE
	.align		4
.L_31:
        /*0084*/ 	.byte	0x04, 0x1e
        /*0086*/ 	.short	(.L_33 - .L_32)
.L_32:
        /*0088*/ 	.word	0x00000000


	//----- nvinfo : EIATTR_CBANK_PARAM_SIZE
	.align		4
.L_33:
        /*008c*/ 	.byte	0x03, 0x19
        /*008e*/ 	.short	0x0028


	//----- nvinfo : EIATTR_PARAM_CBANK
	.align		4
        /*0090*/ 	.byte	0x04, 0x0a
        /*0092*/ 	.short	(.L_35 - .L_34)
	.align		4
.L_34:
        /*0094*/ 	.word	index@(.nv.constant0._Z15basic_streamingPKfPfjimm)
        /*0098*/ 	.short	0x0380
        /*009a*/ 	.short	0x0028


	//----- nvinfo : EIATTR_SW_WAR
	.align		4
.L_35:
        /*009c*/ 	.byte	0x04, 0x36
        /*009e*/ 	.short	(.L_37 - .L_36)
.L_36:
        /*00a0*/ 	.word	0x00000008
.L_37:


//--------------------- .nv.info._Z5basicPKfPfj   --------------------------
	.section	.nv.info._Z5basicPKfPfj,"",@"SHT_CUDA_INFO"
	.sectionflags	@""
	.align	4


	//----- nvinfo : EIATTR_CUDA_API_VERSION
	.align		4
        /*0000*/ 	.byte	0x04, 0x37
        /*0002*/ 	.short	(.L_39 - .L_38)
.L_38:
        /*0004*/ 	.word	0x00000082


	//----- nvinfo : EIATTR_KPARAM_INFO
	.align		4
.L_39:
        /*0008*/ 	.byte	0x04, 0x17
        /*000a*/ 	.short	(.L_41 - .L_40)
.L_40:
        /*000c*/ 	.word	0x00000000
        /*0010*/ 	.short	0x0002
        /*0012*/ 	.short	0x0010
        /*0014*/ 	.byte	0x00, 0xf0, 0x11, 0x00


	//----- nvinfo : EIATTR_KPARAM_INFO
	.align		4
.L_41:
        /*0018*/ 	.byte	0x04, 0x17
        /*001a*/ 	.short	(.L_43 - .L_42)
.L_42:
        /*001c*/ 	.word	0x00000000
        /*0020*/ 	.short	0x0001
        /*0022*/ 	.short	0x0008
        /*0024*/ 	.byte	0x00, 0xf5, 0x21, 0x00


	//----- nvinfo : EIATTR_KPARAM_INFO
	.align		4
.L_43:
        /*0028*/ 	.byte	0x04, 0x17
        /*002a*/ 	.short	(.L_45 - .L_44)
.L_44:
        /*002c*/ 	.word	0x00000000
        /*0030*/ 	.short	0x0000
        /*0032*/ 	.short	0x0000
        /*0034*/ 	.byte	0x00, 0xf5, 0x21, 0x00


	//----- nvinfo : EIATTR_SPARSE_MMA_MASK
	.align		4
.L_45:
        /*0038*/ 	.byte	0x03, 0x50
        /*003a*/ 	.short	0x0000


	//----- nvinfo : EIATTR_MAXREG_COUNT
	.align		4
        /*003c*/ 	.byte	0x03, 0x1b
        /*003e*/ 	.short	0x00ff


	//----- nvinfo : EIATTR_MERCURY_ISA_VERSION
	.align		4
        /*0040*/ 	.byte	0x03, 0x5f
        /*0042*/ 	.short	0x0101


	//----- nvinfo : EIATTR_VRC_CTA_INIT_COUNT
	.align		4
        /*0044*/ 	.byte	0x02, 0x4a
	.zero		1
	.zero		1


	//----- nvinfo : EIATTR_EXIT_INSTR_OFFSETS
	.align		4
        /*0048*/ 	.byte	0x04, 0x1c
        /*004a*/ 	.short	(.L_47 - .L_46)


	//   ....[0]....
.L_46:
        /*004c*/ 	.word	0x00000420


	//   ....[1]....
        /*0050*/ 	.word	0x000009b0


	//----- nvinfo : EIATTR_CRS_STACK_SIZE
	.align		4
.L_47:
        /*0054*/ 	.byte	0x04, 0x1e
        /*0056*/ 	.short	(.L_49 - .L_48)
.L_48:
        /*0058*/ 	.word	0x00000000


	//----- nvinfo : EIATTR_CBANK_PARAM_SIZE
	.align		4
.L_49:
        /*005c*/ 	.byte	0x03, 0x19
        /*005e*/ 	.short	0x0014


	//----- nvinfo : EIATTR_PARAM_CBANK
	.align		4
        /*0060*/ 	.byte	0x04, 0x0a
        /*0062*/ 	.short	(.L_51 - .L_50)
	.align		4
.L_50:
        /*0064*/ 	.word	index@(.nv.constant0._Z5basicPKfPfj)
        /*0068*/ 	.short	0x0380
        /*006a*/ 	.short	0x0014


	//----- nvinfo : EIATTR_SW_WAR
	.align		4
.L_51:
        /*006c*/ 	.byte	0x04, 0x36
        /*006e*/ 	.short	(.L_53 - .L_52)
.L_52:
        /*0070*/ 	.word	0x00000008
.L_53:


//--------------------- .nv.callgraph             --------------------------
	.section	.nv.callgraph,"",@"SHT_CUDA_CALLGRAPH"
	.align	4
	.sectionentsize	8
	.align		4
        /*0000*/ 	.word	0x00000000
	.align		4
        /*0004*/ 	.word	0xffffffff
	.align		4
        /*0008*/ 	.word	0x00000000
	.align		4
        /*000c*/ 	.word	0xfffffffe
	.align		4
        /*0010*/ 	.word	0x00000000
	.align		4
        /*0014*/ 	.word	0xfffffffd
	.align		4
        /*0018*/ 	.word	0x00000000
	.align		4
        /*001c*/ 	.word	0xfffffffc


//--------------------- .text._Z15basic_streamingPKfPfjimm --------------------------
	.section	.text._Z15basic_streamingPKfPfjimm,"ax",@progbits
	.align	128
        .global         _Z15basic_streamingPKfPfjimm
        .type           _Z15basic_streamingPKfPfjimm,@function
        .size           _Z15basic_streamingPKfPfjimm,(.L_x_8 - _Z15basic_streamingPKfPfjimm)
        .other          _Z15basic_streamingPKfPfjimm,@"STO_CUDA_ENTRY STV_DEFAULT"
_Z15basic_streamingPKfPfjimm:
.text._Z15basic_streamingPKfPfjimm:
[----:B------:R-:W-:Y:S01]  /*0000*/  LDC R1, c[0x0][0x37c] ;  /* 0x0000df00ff017b82 */ /* 0x000fe20000000800 */
[----:B------:R-:W0:Y:S07]  /*0010*/  S2R R5, SR_TID.X ;  /* 0x0000000000057919 */ /* 0x000e2e0000002100 */
[----:B------:R-:W1:Y:S01]  /*0020*/  S2UR UR4, SR_CTAID.X ;  /* 0x00000000000479c3 */ /* 0x000e620000002500 */
[----:B------:R-:W1:Y:S01]  /*0030*/  LDCU UR5, c[0x0][0x360] ;  /* 0x00006c00ff0577ac */ /* 0x000e620008000800 */
[----:B------:R-:W-:Y:S01]  /*0040*/  BSSY.RECONVERGENT B0, `(.L_x_0) ;  /* 0x000002b000007945 */ /* 0x000fe20003800200 */
[----:B------:R-:W2:Y:S05]  /*0050*/  LDCU UR6, c[0x0][0x390] ;  /* 0x00007200ff0677ac */ /* 0x000eaa0008000800 */
[----:B------:R-:W3:Y:S01]  /*0060*/  LDC.64 R2, c[0x0][0x3a0] ;  /* 0x0000e800ff027b82 */ /* 0x000ee20000000a00 */
[----:B--2---:R-:W-:-:S02]  /*0070*/  UIMAD UR6, UR6, UR6, URZ ;  /* 0x00000006060672a4 */ /* 0x004fc4000f8e02ff */
[----:B-1----:R-:W-:-:S04]  /*0080*/  UIMAD UR4, UR4, UR5, URZ ;  /* 0x00000005040472a4 */ /* 0x002fc8000f8e02ff */
[----:B------:R-:W-:Y:S02]  /*0090*/  USHF.R.S32.HI UR5, URZ, 0x1f, UR4 ;  /* 0x0000001fff057899 */ /* 0x000fe40008011404 */
[----:B0-----:R-:W-:Y:S01]  /*00a0*/  VIADD R0, R5, UR4 ;  /* 0x0000000405007c36 */ /* 0x001fe20008000000 */
[----:B---3--:R-:W-:-:S04]  /*00b0*/  IADD3 R2, P0, P1, R2, UR4, R5 ;  /* 0x0000000402027c10 */ /* 0x008fc8000f91e005 */
[----:B------:R-:W-:-:S04]  /*00c0*/  IADD3.X R3, PT, PT, R3, UR5, RZ, P0, P1 ;  /* 0x0000000503037c10 */ /* 0x000fc800087e24ff */
[----:B------:R-:W-:-:S13]  /*00d0*/  ISETP.NE.U32.AND P0, PT, R3, RZ, PT ;  /* 0x000000ff0300720c */ /* 0x000fda0003f05070 */
[----:B------:R-:W-:Y:S05]  /*00e0*/  @P0 BRA `(.L_x_1) ;  /* 0x00000000005c0947 */ /* 0x000fea0003800000 */
[----:B------:R-:W0:Y:S01]  /*00f0*/  I2F.U32.RP R6, UR6 ;  /* 0x0000000600067d06 */ /* 0x000e220008209000 */
[----:B------:R-:W-:Y:S01]  /*0100*/  IADD3 R7, PT, PT, RZ, -UR6, RZ ;  /* 0x80000006ff077c10 */ /* 0x000fe2000fffe0ff */
[----:B------:R-:W-:Y:S01]  /*0110*/  IMAD.MOV.U32 R9, RZ, RZ, RZ ;  /* 0x000000ffff097224 */ /* 0x000fe200078e00ff */
[----:B------:R-:W-:-:S05]  /*0120*/  ISETP.NE.U32.AND P2, PT, RZ, UR6, PT ;  /* 0x00000006ff007c0c */ /* 0x000fca000bf45070 */
[----:B0-----:R-:W0:Y:S02]  /*0130*/  MUFU.RCP R6, R6 ;  /* 0x0000000600067308 */ /* 0x001e240000001000 */
[----:B0-----:R-:W-:-:S06]  /*0140*/  VIADD R4, R6, 0xffffffe ;  /* 0x0ffffffe06047836 */ /* 0x001fcc0000000000 */
[----:B------:R0:W1:Y:S02]  /*0150*/  F2I.FTZ.U32.TRUNC.NTZ R5, R4 ;  /* 0x0000000400057305 */ /* 0x000064000021f000 */
[----:B0-----:R-:W-:Y:S02]  /*0160*/  IMAD.MOV.U32 R4, RZ, RZ, RZ ;  /* 0x000000ffff047224 */ /* 0x001fe400078e00ff */
[----:B-1----:R-:W-:-:S04]  /*0170*/  IMAD R7, R7, R5, RZ ;  /* 0x0000000507077224 */ /* 0x002fc800078e02ff */
[----:B------:R-:W-:-:S06]  /*0180*/  IMAD.HI.U32 R5, R5, R7, R4 ;  /* 0x0000000705057227 */ /* 0x000fcc00078e0004 */
[----:B------:R-:W-:-:S04]  /*0190*/  IMAD.HI.U32 R4, R5, R2, RZ ;  /* 0x0000000205047227 */ /* 0x000fc800078e00ff */
[----:B------:R-:W-:-:S04]  /*01a0*/  IMAD.MOV R5, RZ, RZ, -R4 ;  /* 0x000000ffff057224 */ /* 0x000fc800078e0a04 */
[----:B------:R-:W-:-:S05]  /*01b0*/  IMAD R5, R5, UR6, R2 ;  /* 0x0000000605057c24 */ /* 0x000fca000f8e0202 */
[----:B------:R-:W-:-:S13]  /*01c0*/  ISETP.GE.U32.AND P0, PT, R5, UR6, PT ;  /* 0x0000000605007c0c */ /* 0x000fda000bf06070 */
[----:B------:R-:W-:Y:S01]  /*01d0*/  @P0 IADD3 R5, PT, PT, R5, -UR6, RZ ;  /* 0x8000000605050c10 */ /* 0x000fe2000fffe0ff */
[----:B------:R-:W-:-:S03]  /*01e0*/  @P0 VIADD R4, R4, 0x1 ;  /* 0x0000000104040836 */ /* 0x000fc60000000000 */
[----:B------:R-:W-:-:S13]  /*01f0*/  ISETP.GE.U32.AND P1, PT, R5, UR6, PT ;  /* 0x0000000605007c0c */ /* 0x000fda000bf26070 */
[----:B------:R-:W-:Y:S01]  /*0200*/  @P1 VIADD R4, R4, 0x1 ;  /* 0x0000000104041836 */ /* 0x000fe20000000000 */
[----:B------:R-:W-:-:S04]  /*0210*/  @!P2 LOP3.LUT R4, RZ, UR6, RZ, 0x33, !PT ;  /* 0x00000006ff04ac12 */ /* 0x000fc8000f8e33ff */
[----:B------:R-:W-:-:S05]  /*0220*/  IADD3 R5, PT, PT, -R4, RZ, RZ ;  /* 0x000000ff04057210 */ /* 0x000fca0007ffe1ff */
[----:B------:R-:W-:Y:S02]  /*0230*/  IMAD R8, R5, UR6, R2 ;  /* 0x0000000605087c24 */ /* 0x000fe4000f8e0202 */
[----:B------:R-:W-:Y:S01]  /*0240*/  IMAD.MOV.U32 R5, RZ, RZ, RZ ;  /* 0x000000ffff057224 */ /* 0x000fe200078e00ff */
[----:B------:R-:W-:Y:S06]  /*0250*/  BRA `(.L_x_2) ;  /* 0x0000000000247947 */ /* 0x000fec0003800000 */
.L_x_1:
[----:B------:R-:W-:-:S07]  /*0260*/  MOV R4, 0x280 ;  /* 0x0000028000047802 */ /* 0x000fce0000000f00 */
[----:B------:R-:W-:Y:S05]  /*0270*/  CALL.REL.NOINC `($__internal_0_$__cuda_sm20_div_u64) ;  /* 0x0000000400ec7944 */ /* 0x000fea0003c00000 */
[----:B------:R-:W-:Y:S01]  /*0280*/  IADD3 R9, P0, PT, RZ, -R6, RZ ;  /* 0x80000006ff097210 */ /* 0x000fe20007f1e0ff */
[----:B------:R-:W-:-:S03]  /*0290*/  IMAD.MOV.U32 R4, RZ, RZ, R6 ;  /* 0x000000ffff047224 */ /* 0x000fc600078e0006 */
[----:B------:R-:W-:Y:S01]  /*02a0*/  IADD3.X R5, PT, PT, RZ, ~R7, RZ, P0, !PT ;  /* 0x80000007ff057210 */ /* 0x000fe200007fe4ff */
[----:B------:R-:W-:-:S04]  /*02b0*/  IMAD.WIDE.U32 R8, R9, UR6, R2 ;  /* 0x0000000609087c25 */ /* 0x000fc8000f8e0002 */
[----:B------:R-:W-:-:S04]  /*02c0*/  IMAD R5, R5, UR6, RZ ;  /* 0x0000000605057c24 */ /* 0x000fc8000f8e02ff */
[----:B------:R-:W-:Y:S01]  /*02d0*/  IMAD.IADD R9, R9, 0x1, R5 ;  /* 0x0000000109097824 */ /* 0x000fe200078e0205 */
[----:B------:R-:W-:-:S07]  /*02e0*/  MOV R5, R7 ;  /* 0x0000000700057202 */ /* 0x000fce0000000f00 */
.L_x_2:
[----:B------:R-:W-:Y:S05]  /*02f0*/  BSYNC.RECONVERGENT B0 ;  /* 0x0000000000007941 */ /* 0x000fea0003800200 */
.L_x_0:
[----:B------:R-:W0:Y:S01]  /*0300*/  LDCU UR7, c[0x0][0x390] ;  /* 0x00007200ff0777ac */ /* 0x000e220008000800 */
[----:B------:R-:W-:Y:S01]  /*0310*/  HFMA2 R6, -RZ, RZ, 0, 0 ;  /* 0x00000000ff067431 */ /* 0x000fe200000001ff */
[----:B------:R-:W1:Y:S01]  /*0320*/  LDCU.64 UR4, c[0x0][0x398] ;  /* 0x00007300ff0477ac */ /* 0x000e620008000a00 */
[----:B0-----:R-:W0:Y:S01]  /*0330*/  I2F.U32.RP R10, UR7 ;  /* 0x00000007000a7d06 */ /* 0x001e220008209000 */
[----:B------:R-:W-:-:S07]  /*0340*/  ISETP.NE.U32.AND P2, PT, RZ, UR7, PT ;  /* 0x00000007ff007c0c */ /* 0x000fce000bf45070 */
[----:B0-----:R-:W0:Y:S02]  /*0350*/  MUFU.RCP R10, R10 ;  /* 0x0000000a000a7308 */ /* 0x001e240000001000 */
[----:B0-----:R-:W-:-:S06]  /*0360*/  VIADD R7, R10, 0xffffffe ;  /* 0x0ffffffe0a077836 */ /* 0x001fcc0000000000 */
[----:B------:R-:W0:Y:S02]  /*0370*/  F2I.FTZ.U32.TRUNC.NTZ R7, R7 ;  /* 0x0000000700077305 */ /* 0x000e24000021f000 */
[----:B0-----:R-:W-:-:S04]  /*0380*/  IMAD.MOV R11, RZ, RZ, -R7 ;  /* 0x000000ffff0b7224 */ /* 0x001fc800078e0a07 */
[----:B------:R-:W-:-:S04]  /*0390*/  IMAD R11, R11, UR7, RZ ;  /* 0x000000070b0b7c24 */ /* 0x000fc8000f8e02ff */
[----:B------:R-:W-:-:S06]  /*03a0*/  IMAD.HI.U32 R11, R7, R11, R6 ;  /* 0x0000000b070b7227 */ /* 0x000fcc00078e0006 */
[----:B------:R-:W-:-:S04]  /*03b0*/  IMAD.HI.U32 R6, R11, R8, RZ ;  /* 0x000000080b067227 */ /* 0x000fc800078e00ff */
[----:B------:R-:W-:-:S04]  /*03c0*/  IMAD.MOV R11, RZ, RZ, -R6 ;  /* 0x000000ffff0b7224 */ /* 0x000fc800078e0a06 */
[----:B------:R-:W-:-:S05]  /*03d0*/  IMAD R11, R11, UR7, R8 ;  /* 0x000000070b0b7c24 */ /* 0x000fca000f8e0208 */
[----:B------:R-:W-:-:S13]  /*03e0*/  ISETP.GE.U32.AND P0, PT, R11, UR7, PT ;  /* 0x000000070b007c0c */ /* 0x000fda000bf06070 */
[----:B------:R-:W-:Y:S01]  /*03f0*/  @P0 VIADD R11, R11, -UR7 ;  /* 0x800000070b0b0c36 */ /* 0x000fe20008000000 */
[----:B------:R-:W-:-:S04]  /*0400*/  @P0 IADD3 R6, PT, PT, R6, 0x1, RZ ;  /* 0x0000000106060810 */ /* 0x000fc80007ffe0ff */
[----:B------:R-:W-:-:S13]  /*0410*/  ISETP.GE.U32.AND P1, PT, R11, UR7, PT ;  /* 0x000000070b007c0c */ /* 0x000fda000bf26070 */
[----:B------:R-:W-:Y:S01]  /*0420*/  @P1 VIADD R6, R6, 0x1 ;  /* 0x0000000106061836 */ /* 0x000fe20000000000 */
[----:B------:R-:W-:Y:S02]  /*0430*/  @!P2 LOP3.LUT R6, RZ, UR7, RZ, 0x33, !PT ;  /* 0x00000007ff06ac12 */ /* 0x000fe4000f8e33ff */
[----:B------:R-:W-:Y:S02]  /*0440*/  ISETP.GE.U32.AND P1, PT, R4, UR7, PT ;  /* 0x0000000704007c0c */ /* 0x000fe4000bf26070 */
[----:B------:R-:W-:Y:S02]  /*0450*/  ISETP.GE.U32.AND P0, PT, R6, UR7, PT ;  /* 0x0000000706007c0c */ /* 0x000fe4000bf06070 */
[----:B-1----:R-:W-:Y:S02]  /*0460*/  ISETP.GE.U32.AND P2, PT, R0, UR4, PT ;  /* 0x0000000400007c0c */ /* 0x002fe4000bf46070 */
[----:B------:R-:W-:Y:S02]  /*0470*/  SHF.R.S32.HI R0, RZ, 0x1f, R0 ;  /* 0x0000001fff007819 */ /* 0x000fe40000011400 */
[----:B------:R-:W-:-:S04]  /*0480*/  ISETP.GE.U32.OR.EX P0, PT, R5, RZ, P0, P1 ;  /* 0x000000ff0500720c */ /* 0x000fc80000706510 */
[----:B------:R-:W-:-:S13]  /*0490*/  ISETP.GE.U32.OR.EX P0, PT, R0, UR5, P0, P2 ;  /* 0x0000000500007c0c */ /* 0x000fda0008706520 */
[----:B------:R-:W-:Y:S05]  /*04a0*/  @P0 EXIT ;  /* 0x000000000000094d */ /* 0x000fea0003800000 */
[----:B------:R-:W-:Y:S01]  /*04b0*/  ISETP.GE.U32.AND P2, PT, R2, UR6, PT ;  /* 0x0000000602007c0c */ /* 0x000fe2000bf46070 */
[----:B------:R-:W-:Y:S01]  /*04c0*/  UIADD3 UR4, UPT, UPT, UR7, -0x1, URZ ;  /* 0xffffffff07047890 */ /* 0x000fe2000fffe0ff */
[----:B------:R-:W-:Y:S01]  /*04d0*/  MOV R7, RZ ;  /* 0x000000ff00077202 */ /* 0x000fe20000000f00 */
[----:B------:R-:W0:Y:S01]  /*04e0*/  LDCU.64 UR10, c[0x0][0x380] ;  /* 0x00007000ff0a77ac */ /* 0x000e220008000a00 */
[----:B------:R-:W-:Y:S01]  /*04f0*/  ISETP.GE.U32.AND.EX P2, PT, R3, RZ, PT, P2 ;  /* 0x000000ff0300720c */ /* 0x000fe20003f46120 */
[--C-:B------:R-:W-:Y:S01]  /*0500*/  IMAD.MOV R13, RZ, RZ, -R6.reuse ;  /* 0x000000ffff0d7224 */ /* 0x100fe200078e0a06 */
[----:B------:R-:W-:Y:S01]  /*0510*/  MOV R14, UR7 ;  /* 0x00000007000e7c02 */ /* 0x000fe20008000f00 */
[----:B------:R-:W-:Y:S01]  /*0520*/  IMAD.U32 R10, RZ, RZ, UR7 ;  /* 0x00000007ff0a7e24 */ /* 0x000fe2000f8e00ff */
[C---:B------:R-:W-:Y:S01]  /*0530*/  ISETP.GE.U32.AND P0, PT, R4.reuse, UR4, PT ;  /* 0x0000000404007c0c */ /* 0x040fe2000bf06070 */
[----:B------:R-:W-:Y:S01]  /*0540*/  IMAD.WIDE.U32 R16, R4, UR7, R6 ;  /* 0x0000000704107c25 */ /* 0x000fe2000f8e0006 */
[----:B------:R-:W-:Y:S01]  /*0550*/  ISETP.GE.U32.AND P3, PT, R6, UR4, PT ;  /* 0x0000000406007c0c */ /* 0x000fe2000bf66070 */
[----:B------:R-:W1:Y:S01]  /*0560*/  LDCU.64 UR8, c[0x0][0x358] ;  /* 0x00006b00ff0877ac */ /* 0x000e620008000a00 */
[C---:B------:R-:W-:Y:S01]  /*0570*/  ISETP.GE.U32.AND.EX P0, PT, R5.reuse, RZ, PT, P0 ;  /* 0x000000ff0500720c */ /* 0x040fe20003f06100 */
[----:B------:R-:W-:-:S04]  /*0580*/  IMAD R19, R5, UR7, RZ ;  /* 0x0000000705137c24 */ /* 0x000fc8000f8e02ff */
[----:B------:R-:W-:Y:S01]  /*0590*/  @P2 IADD3 R3, P1, PT, R4, -0x1, RZ ;  /* 0xffffffff04032810 */ /* 0x000fe20007f3e0ff */
[----:B------:R-:W-:-:S03]  /*05a0*/  IMAD.IADD R20, R17, 0x1, R19 ;  /* 0x0000000111147824 */ /* 0x000fc600078e0213 */
[----:B------:R-:W-:Y:S01]  /*05b0*/  @P2 IADD3.X R0, PT, PT, R5, -0x1, RZ, P1, !PT ;  /* 0xffffffff05002810 */ /* 0x000fe20000ffe4ff */
[----:B------:R-:W-:Y:S01]  /*05c0*/  @P2 IMAD.WIDE.U32 R2, R3, UR7, R6 ;  /* 0x0000000703022c25 */ /* 0x000fe2000f8e0006 */
[----:B------:R-:W-:Y:S02]  /*05d0*/  ISETP.GE.U32.AND P1, PT, R8, UR7, PT ;  /* 0x0000000708007c0c */ /* 0x000fe4000bf26070 */
[----:B------:R-:W-:Y:S01]  /*05e0*/  @!P3 IADD3 R21, PT, PT, R17, R19, RZ ;  /* 0x000000131115b210 */ /* 0x000fe20007ffe0ff */
[----:B------:R-:W-:Y:S01]  /*05f0*/  @P2 IMAD R11, R0, UR7, RZ ;  /* 0x00000007000b2c24 */ /* 0x000fe2000f8e02ff */
[----:B------:R-:W-:Y:S01]  /*0600*/  ISETP.GE.U32.AND.EX P1, PT, R9, RZ, PT, P1 ;  /* 0x000000ff0900720c */ /* 0x000fe20003f26110 */
[----:B------:R-:W-:Y:S01]  /*0610*/  IMAD R8, R13, UR7, R8 ;  /* 0x000000070d087c24 */ /* 0x000fe2000f8e0208 */
[----:B------:R-:W-:Y:S01]  /*0620*/  MOV R9, RZ ;  /* 0x000000ff00097202 */ /* 0x000fe20000000f00 */
[----:B------:R-:W-:Y:S01]  /*0630*/  @P2 IMAD.IADD R0, R3, 0x1, R11 ;  /* 0x0000000103002824 */ /* 0x000fe200078e020b */
[----:B------:R-:W2:Y:S01]  /*0640*/  @!P0 LDC.64 R12, c[0x0][0x380] ;  /* 0x0000e000ff0c8b82 */ /* 0x000ea20000000a00 */
[----:B------:R-:W-:-:S02]  /*0650*/  @!P0 IMAD.MOV.U32 R11, RZ, RZ, RZ ;  /* 0x000000ffff0b8224 */ /* 0x000fc400078e00ff */
[----:B------:R-:W-:-:S04]  /*0660*/  @P2 IMAD.WIDE.U32 R2, R2, UR7, R8 ;  /* 0x0000000702022c25 */ /* 0x000fc8000f8e0008 */
[----:B------:R-:W-:Y:S02]  /*0670*/  @P2 IMAD R15, R0, UR7, RZ ;  /* 0x00000007000f2c24 */ /* 0x000fe4000f8e02ff */
[----:B------:R-:W-:Y:S01]  /*0680*/  @!P0 IMAD.WIDE.U32 R10, R4, UR7, R10 ;  /* 0x00000007040a8c25 */ /* 0x000fe2000f8e000a */
[----:B0-----:R-:W-:-:S03]  /*0690*/  @P2 LEA R4, P5, R2, UR10, 0x2 ;  /* 0x0000000a02042c11 */ /* 0x001fc6000f8a10ff */
[----:B------:R-:W-:Y:S02]  /*06a0*/  @P2 IMAD.IADD R3, R3, 0x1, R15 ;  /* 0x0000000103032824 */ /* 0x000fe400078e020f */
[----:B------:R-:W-:Y:S01]  /*06b0*/  @!P0 IMAD R18, R5, UR7, R11 ;  /* 0x0000000705128c24 */ /* 0x000fe2000f8e020b */
[----:B------:R-:W-:Y:S01]  /*06c0*/  @!P0 IADD3 R11, P4, PT, R6, R10, RZ ;  /* 0x0000000a060b8210 */ /* 0x000fe20007f9e0ff */
[----:B------:R-:W-:Y:S01]  /*06d0*/  @!P3 IMAD.MOV.U32 R15, RZ, RZ, RZ ;  /* 0x000000ffff0fb224 */ /* 0x000fe200078e00ff */
[----:B------:R-:W0:Y:S01]  /*06e0*/  @P1 LDC.64 R6, c[0x0][0x380] ;  /* 0x0000e000ff061b82 */ /* 0x000e220000000a00 */
[----:B------:R-:W-:Y:S01]  /*06f0*/  @P2 LEA.HI.X R5, R2, UR11, R3, 0x2, P5 ;  /* 0x0000000b02052c11 */ /* 0x000fe2000a8f1403 */
[----:B------:R-:W-:Y:S01]  /*0700*/  IMAD.MOV.U32 R0, RZ, RZ, RZ ;  /* 0x000000ffff007224 */ /* 0x000fe200078e00ff */
[----:B------:R-:W-:Y:S01]  /*0710*/  @P1 IADD3 R23, P5, PT, R16, -0x1, RZ ;  /* 0xffffffff10171810 */ /* 0x000fe20007fbe0ff */
[----:B------:R-:W-:Y:S02]  /*0720*/  @!P0 IMAD.X R18, RZ, RZ, R18, P4 ;  /* 0x000000ffff128224 */ /* 0x000fe400020e0612 */
[----:B------:R-:W-:Y:S01]  /*0730*/  @!P0 IMAD.WIDE.U32 R10, R11, UR7, R8 ;  /* 0x000000070b0a8c25 */ /* 0x000fe2000f8e0008 */
[----:B------:R-:W-:Y:S01]  /*0740*/  @P1 IADD3.X R22, PT, PT, R17, -0x1, R19, P5, !PT ;  /* 0xffffffff11161810 */ /* 0x000fe20002ffe413 */
[----:B------:R-:W3:Y:S01]  /*0750*/  @!P3 LDC.64 R2, c[0x0][0x380] ;  /* 0x0000e000ff02bb82 */ /* 0x000ee20000000a00 */
[----:B-1----:R1:W4:Y:S01]  /*0760*/  @P2 LDG.E R0, desc[UR8][R4.64] ;  /* 0x0000000804002981 */ /* 0x002322000c1e1900 */
[----:B------:R-:W-:Y:S01]  /*0770*/  @!P0 IMAD R25, R18, UR7, RZ ;  /* 0x0000000712198c24 */ /* 0x000fe2000f8e02ff */
[----:B--2---:R-:W-:Y:S01]  /*0780*/  @!P0 LEA R12, P4, R10, R12, 0x2 ;  /* 0x0000000c0a0c8211 */ /* 0x004fe200078810ff */
[----:B------:R-:W-:-:S03]  /*0790*/  @!P3 IMAD.WIDE.U32 R14, R16, UR7, R14 ;  /* 0x00000007100ebc25 */ /* 0x000fc6000f8e000e */
[----:B------:R-:W-:Y:S01]  /*07a0*/  @!P0 IADD3 R11, PT, PT, R11, R25, RZ ;  /* 0x000000190b0b8210 */ /* 0x000fe20007ffe0ff */
[----:B------:R-:W-:-:S03]  /*07b0*/  IMAD.WIDE.U32 R16, R16, UR7, R8 ;  /* 0x0000000710107c25 */ /* 0x000fc6000f8e0008 */
[----:B------:R-:W-:Y:S01]  /*07c0*/  @!P0 LEA.HI.X R13, R10, R13, R11, 0x2, P4 ;  /* 0x0000000d0a0d8211 */ /* 0x000fe200020f140b */
[----:B------:R-:W-:-:S04]  /*07d0*/  @P1 IMAD.WIDE.U32 R18, R23, UR7, R8 ;  /* 0x0000000717121c25 */ /* 0x000fc8000f8e0008 */
[----:B------:R-:W-:Y:S02]  /*07e0*/  IMAD.MOV.U32 R9, RZ, RZ, RZ ;  /* 0x000000ffff097224 */ /* 0x000fe400078e00ff */
[----:B------:R-:W-:Y:S02]  /*07f0*/  @!P3 IMAD R10, R21, UR7, R15 ;  /* 0x00000007150abc24 */ /* 0x000fe4000f8e020f */
[----:B------:R-:W-:Y:S01]  /*0800*/  @P1 IMAD R15, R22, UR7, RZ ;  /* 0x00000007160f1c24 */ /* 0x000fe2000f8e02ff */
[C---:B------:R-:W-:Y:S01]  /*0810*/  ISETP.NE.AND P4, PT, R8.reuse, RZ, PT ;  /* 0x000000ff0800720c */ /* 0x040fe20003f85270 */
[----:B------:R2:W4:Y:S01]  /*0820*/  @!P0 LDG.E R9, desc[UR8][R12.64] ;  /* 0x000000080c098981 */ /* 0x000522000c1e1900 */
[C---:B------:R-:W-:Y:S01]  /*0830*/  ISETP.GE.U32.AND P2, PT, R8.reuse, UR4, PT ;  /* 0x0000000408007c0c */ /* 0x040fe2000bf46070 */
[----:B-1----:R-:W-:Y:S01]  /*0840*/  @P1 IMAD.IADD R5, R19, 0x1, R15 ;  /* 0x0000000113051824 */ /* 0x002fe200078e020f */
[----:B------:R-:W-:Y:S01]  /*0850*/  @!P3 IADD3 R8, P5, PT, R8, R14, RZ ;  /* 0x0000000e0808b210 */ /* 0x000fe20007fbe0ff */
[----:B------:R-:W-:Y:S01]  /*0860*/  IMAD R11, R20, UR7, RZ ;  /* 0x00000007140b7c24 */ /* 0x000fe2000f8e02ff */
[----:B0-----:R-:W-:Y:S01]  /*0870*/  @P1 LEA R6, P0, R18, R6, 0x2 ;  /* 0x0000000612061211 */ /* 0x001fe200078010ff */
[----:B------:R-:W0:Y:S02]  /*0880*/  LDCU.64 UR4, c[0x0][0x388] ;  /* 0x00007100ff0477ac */ /* 0x000e240008000a00 */
[----:B------:R-:W-:Y:S01]  /*0890*/  @!P3 IMAD.X R10, RZ, RZ, R10, P5 ;  /* 0x000000ffff0ab224 */ /* 0x000fe200028e060a */
[----:B---3--:R-:W-:Y:S01]  /*08a0*/  @!P3 LEA R2, P5, R8, R2, 0x2 ;  /* 0x000000020802b211 */ /* 0x008fe200078a10ff */
[----:B------:R-:W-:Y:S01]  /*08b0*/  IMAD.IADD R11, R17, 0x1, R11 ;  /* 0x00000001110b7824 */ /* 0x000fe200078e020b */
[----:B------:R-:W-:-:S02]  /*08c0*/  @P1 LEA.HI.X R7, R18, R7, R5, 0x2, P0 ;  /* 0x0000000712071211 */ /* 0x000fc400000f1405 */
[----:B------:R-:W-:Y:S02]  /*08d0*/  MOV R5, RZ ;  /* 0x000000ff00057202 */ /* 0x000fe40000000f00 */
[----:B------:R-:W-:Y:S02]  /*08e0*/  SHF.L.U32 R4, R16, 0x2, RZ ;  /* 0x0000000210047819 */ /* 0x000fe400000006ff */
[----:B------:R-:W-:Y:S01]  /*08f0*/  @!P3 LEA.HI.X R3, R8, R3, R10, 0x2, P5 ;  /* 0x000000030803b211 */ /* 0x000fe200028f140a */
[----:B------:R-:W-:Y:S01]  /*0900*/  IMAD.MOV.U32 R8, RZ, RZ, RZ ;  /* 0x000000ffff087224 */ /* 0x000fe200078e00ff */
[----:B------:R-:W-:Y:S01]  /*0910*/  SHF.L.U64.HI R16, R16, 0x2, R11 ;  /* 0x0000000210107819 */ /* 0x000fe2000001020b */
[----:B------:R-:W3:Y:S01]  /*0920*/  @P1 LDG.E R5, desc[UR8][R6.64] ;  /* 0x0000000806051981 */ /* 0x000ee2000c1e1900 */
[----:B------:R-:W-:Y:S02]  /*0930*/  IADD3 R10, P0, PT, R4, UR10, RZ ;  /* 0x0000000a040a7c10 */ /* 0x000fe4000ff1e0ff */
[----:B--2---:R-:W-:Y:S01]  /*0940*/  CS2R R12, SRZ ;  /* 0x00000000000c7805 */ /* 0x004fe2000001ff00 */
[----:B------:R-:W2:Y:S01]  /*0950*/  @!P3 LDG.E R8, desc[UR8][R2.64] ;  /* 0x000000080208b981 */ /* 0x000ea2000c1e1900 */
[----:B------:R-:W-:-:S05]  /*0960*/  IADD3.X R11, PT, PT, R16, UR11, RZ, P0, !PT ;  /* 0x0000000b100b7c10 */ /* 0x000fca00087fe4ff */
[----:B------:R-:W5:Y:S04]  /*0970*/  @P4 LDG.E R12, desc[UR8][R10.64+-0x4] ;  /* 0xfffffc080a0c4981 */ /* 0x000f68000c1e1900 */
[----:B------:R-:W5:Y:S01]  /*0980*/  @!P2 LDG.E R13, desc[UR8][R10.64+0x4] ;  /* 0x000004080a0da981 */ /* 0x000f62000c1e1900 */
[----:B0-----:R-:W-:Y:S01]  /*0990*/  IADD3 R4, P0, PT, R4, UR4, RZ ;  /* 0x0000000404047c10 */ /* 0x001fe2000ff1e0ff */
[----:B----4-:R-:W-:-:S04]  /*09a0*/  FADD R0, R9, R0 ;  /* 0x0000000009007221 */ /* 0x010fc80000000000 */
[----:B---3--:R-:W-:-:S04]  /*09b0*/  FADD R5, R0, R5 ;  /* 0x0000000500057221 */ /* 0x008fc80000000000 */
[----:B--2---:R-:W-:-:S04]  /*09c0*/  FADD R5, R5, R8 ;  /* 0x0000000805057221 */ /* 0x004fc80000000000 */
[----:B-----5:R-:W-:-:S04]  /*09d0*/  FADD R12, R5, R12 ;  /* 0x0000000c050c7221 */ /* 0x020fc80000000000 */
[----:B------:R-:W-:Y:S01]  /*09e0*/  FADD R12, R12, R13 ;  /* 0x0000000d0c0c7221 */ /* 0x000fe20000000000 */
[----:B------:R-:W-:-:S03]  /*09f0*/  IADD3.X R5, PT, PT, R16, UR5, RZ, P0, !PT ;  /* 0x0000000510057c10 */ /* 0x000fc600087fe4ff */
[----:B------:R-:W-:-:S05]  /*0a00*/  FMUL R3, R12, 0.80000001192092895508 ;  /* 0x3f4ccccd0c037820 */ /* 0x000fca0000400000 */
[----:B------:R-:W-:Y:S01]  /*0a10*/  STG.E desc[UR8][R4.64], R3 ;  /* 0x0000000304007986 */ /* 0x000fe2000c101908 */
[----:B------:R-:W-:Y:S05]  /*0a20*/  EXIT ;  /* 0x000000000000794d */ /* 0x000fea0003800000 */
        .weak           $__internal_0_$__cuda_sm20_div_u64
        .type           $__internal_0_$__cuda_sm20_div_u64,@function
        .size           $__internal_0_$__cuda_sm20_div_u64,(.L_x_8 - $__internal_0_$__cuda_sm20_div_u64)
$__internal_0_$__cuda_sm20_div_u64:
[----:B------:R-:W-:Y:S01]  /*0a30*/  UMOV UR4, UR6 ;  /* 0x0000000600047c82 */ /* 0x000fe20008000000 */
[----:B------:R-:W-:Y:S02]  /*0a40*/  UMOV UR5, URZ ;  /* 0x000000ff00057c82 */ /* 0x000fe40008000000 */
[----:B------:R-:W0:Y:S08]  /*0a50*/  I2F.U64.RP R5, UR4 ;  /* 0x0000000400057d12 */ /* 0x000e300008309000 */
[----:B0-----:R-:W0:Y:S02]  /*0a60*/  MUFU.RCP R5, R5 ;  /* 0x0000000500057308 */ /* 0x001e240000001000 */
[----:B0-----:R-:W-:-:S06]  /*0a70*/  VIADD R6, R5, 0x1ffffffe ;  /* 0x1ffffffe05067836 */ /* 0x001fcc0000000000 */
[----:B------:R-:W0:Y:S02]  /*0a80*/  F2I.U64.TRUNC R6, R6 ;  /* 0x0000000600067311 */ /* 0x000e24000020d800 */
[----:B0-----:R-:W-:-:S04]  /*0a90*/  IMAD.WIDE.U32 R8, R6, UR6, RZ ;  /* 0x0000000606087c25 */ /* 0x001fc8000f8e00ff */
[----:B------:R-:W-:Y:S01]  /*0aa0*/  IMAD R9, R7, UR6, R9 ;  /* 0x0000000607097c24 */ /* 0x000fe2000f8e0209 */
[----:B------:R-:W-:-:S04]  /*0ab0*/  IADD3 R11, P0, PT, RZ, -R8, RZ ;  /* 0x80000008ff0b7210 */ /* 0x000fc80007f1e0ff */
[----:B------:R-:W-:Y:S01]  /*0ac0*/  IADD3.X R13, PT, PT, RZ, ~R9, RZ, P0, !PT ;  /* 0x80000009ff0d7210 */ /* 0x000fe200007fe4ff */
[----:B------:R-:W-:-:S04]  /*0ad0*/  IMAD.HI.U32 R8, R6, R11, RZ ;  /* 0x0000000b06087227 */ /* 0x000fc800078e00ff */
[----:B------:R-:W-:Y:S02]  /*0ae0*/  IMAD.MOV.U32 R9, RZ, RZ, R6 ;  /* 0x000000ffff097224 */ /* 0x000fe400078e0006 */
[-C--:B------:R-:W-:Y:S02]  /*0af0*/  IMAD R15, R7, R13.reuse, RZ ;  /* 0x0000000d070f7224 */ /* 0x080fe400078e02ff */
[----:B------:R-:W-:-:S04]  /*0b00*/  IMAD.WIDE.U32 R8, P0, R6, R13, R8 ;  /* 0x0000000d06087225 */ /* 0x000fc80007800008 */
[----:B------:R-:W-:-:S04]  /*0b10*/  IMAD.HI.U32 R5, R7, R13, RZ ;  /* 0x0000000d07057227 */ /* 0x000fc800078e00ff */
[----:B------:R-:W-:-:S04]  /*0b20*/  IMAD.HI.U32 R8, P1, R7, R11, R8 ;  /* 0x0000000b07087227 */ /* 0x000fc80007820008 */
[----:B------:R-:W-:Y:S01]  /*0b30*/  IMAD.X R5, R5, 0x1, R7, P0 ;  /* 0x0000000105057824 */ /* 0x000fe200000e0607 */
[----:B------:R-:W-:-:S04]  /*0b40*/  IADD3 R9, P2, PT, R15, R8, RZ ;  /* 0x000000080f097210 */ /* 0x000fc80007f5e0ff */
[----:B------:R-:W-:Y:S01]  /*0b50*/  IADD3.X R5, PT, PT, RZ, RZ, R5, P2, P1 ;  /* 0x000000ffff057210 */ /* 0x000fe200017e2405 */
[----:B------:R-:W-:-:S03]  /*0b60*/  IMAD.WIDE.U32 R6, R9, UR6, RZ ;  /* 0x0000000609067c25 */ /* 0x000fc6000f8e00ff */
[----:B------:R-:W-:Y:S01]  /*0b70*/  IADD3 R11, P0, PT, RZ, -R6, RZ ;  /* 0x80000006ff0b7210 */ /* 0x000fe20007f1e0ff */
[----:B------:R-:W-:Y:S02]  /*0b80*/  IMAD R6, R5, UR6, R7 ;  /* 0x0000000605067c24 */ /* 0x000fe4000f8e0207 */
[----:B------:R-:W-:Y:S02]  /*0b90*/  HFMA2 R7, -RZ, RZ, 0, 0 ;  /* 0x00000000ff077431 */ /* 0x000fe400000001ff */
[----:B------:R-:W-:Y:S01]  /*0ba0*/  IMAD.HI.U32 R8, R9, R11, RZ ;  /* 0x0000000b09087227 */ /* 0x000fe200078e00ff */
[----:B------:R-:W-:-:S05]  /*0bb0*/  IADD3.X R6, PT, PT, RZ, ~R6, RZ, P0, !PT ;  /* 0x80000006ff067210 */ /* 0x000fca00007fe4ff */
[----:B------:R-:W-:-:S04]  /*0bc0*/  IMAD.WIDE.U32 R8, P0, R9, R6, R8 ;  /* 0x0000000609087225 */ /* 0x000fc80007800008 */
[C---:B------:R-:W-:Y:S02]  /*0bd0*/  IMAD R10, R5.reuse, R6, RZ ;  /* 0x00000006050a7224 */ /* 0x040fe400078e02ff */
[----:B------:R-:W-:-:S04]  /*0be0*/  IMAD.HI.U32 R9, P1, R5, R11, R8 ;  /* 0x0000000b05097227 */ /* 0x000fc80007820008 */
[----:B------:R-:W-:Y:S01]  /*0bf0*/  IMAD.HI.U32 R6, R5, R6, RZ ;  /* 0x0000000605067227 */ /* 0x000fe200078e00ff */
[----:B------:R-:W-:-:S03]  /*0c00*/  IADD3 R9, P2, PT, R10, R9, RZ ;  /* 0x000000090a097210 */ /* 0x000fc60007f5e0ff */
[----:B------:R-:W-:Y:S02]  /*0c10*/  IMAD.X R5, R6, 0x1, R5, P0 ;  /* 0x0000000106057824 */ /* 0x000fe400000e0605 */
[----:B------:R-:W-:-:S03]  /*0c20*/  IMAD.HI.U32 R6, R9, R2, RZ ;  /* 0x0000000209067227 */ /* 0x000fc600078e00ff */
[----:B------:R-:W-:Y:S01]  /*0c30*/  IADD3.X R5, PT, PT, RZ, RZ, R5, P2, P1 ;  /* 0x000000ffff057210 */ /* 0x000fe200017e2405 */
[----:B------:R-:W-:-:S04]  /*0c40*/  IMAD.WIDE.U32 R6, R9, R3, R6 ;  /* 0x0000000309067225 */ /* 0x000fc800078e0006 */
[C---:B------:R-:W-:Y:S02]  /*0c50*/  IMAD R9, R5.reuse, R3, RZ ;  /* 0x0000000305097224 */ /* 0x040fe400078e02ff */
[----:B------:R-:W-:-:S04]  /*0c60*/  IMAD.HI.U32 R6, P0, R5, R2, R6 ;  /* 0x0000000205067227 */ /* 0x000fc80007800006 */
[----:B------:R-:W-:Y:S01]  /*0c70*/  IMAD.HI.U32 R5, R5, R3, RZ ;  /* 0x0000000305057227 */ /* 0x000fe200078e00ff */
[----:B------:R-:W-:-:S03]  /*0c80*/  IADD3 R8, P1, PT, R9, R6, RZ ;  /* 0x0000000609087210 */ /* 0x000fc60007f3e0ff */
[----:B------:R-:W-:Y:S01]  /*0c90*/  IMAD.X R5, RZ, RZ, R5, P0 ;  /* 0x000000ffff057224 */ /* 0x000fe200000e0605 */
[C---:B------:R-:W-:Y:S01]  /*0ca0*/  IADD3 R9, P2, PT, R8.reuse, 0x1, RZ ;  /* 0x0000000108097810 */ /* 0x040fe20007f5e0ff */
[----:B------:R-:W-:-:S03]  /*0cb0*/  IMAD.WIDE.U32 R6, R8, UR6, RZ ;  /* 0x0000000608067c25 */ /* 0x000fc6000f8e00ff */
[----:B------:R-:W-:Y:S02]  /*0cc0*/  IADD3.X R5, PT, PT, RZ, R5, RZ, P1, !PT ;  /* 0x00000005ff057210 */ /* 0x000fe40000ffe4ff */
[----:B------:R-:W-:Y:S02]  /*0cd0*/  IADD3 R12, P0, PT, -R6, R2, RZ ;  /* 0x00000002060c7210 */ /* 0x000fe40007f1e1ff */
[----:B------:R-:W-:Y:S01]  /*0ce0*/  IADD3.X R6, PT, PT, RZ, R5, RZ, P2, !PT ;  /* 0x00000005ff067210 */ /* 0x000fe200017fe4ff */
[----:B------:R-:W-:-:S04]  /*0cf0*/  IMAD R7, R5, UR6, R7 ;  /* 0x0000000605077c24 */ /* 0x000fc8000f8e0207 */
[----:B------:R-:W-:Y:S01]  /*0d00*/  IMAD.X R11, R3, 0x1, ~R7, P0 ;  /* 0x00000001030b7824 */ /* 0x000fe200000e0e07 */
[C---:B------:R-:W-:Y:S02]  /*0d10*/  ISETP.GE.U32.AND P0, PT, R12.reuse, UR6, PT ;  /* 0x000000060c007c0c */ /* 0x040fe4000bf06070 */
[----:B------:R-:W-:Y:S02]  /*0d20*/  IADD3 R7, P1, PT, R12, -UR6, RZ ;  /* 0x800000060c077c10 */ /* 0x000fe4000ff3e0ff */
[C---:B------:R-:W-:Y:S02]  /*0d30*/  ISETP.GE.U32.AND.EX P0, PT, R11.reuse, RZ, PT, P0 ;  /* 0x000000ff0b00720c */ /* 0x040fe40003f06100 */
[----:B------:R-:W-:Y:S02]  /*0d40*/  IADD3.X R10, PT, PT, R11, -0x1, RZ, P1, !PT ;  /* 0xffffffff0b0a7810 */ /* 0x000fe40000ffe4ff */
[----:B------:R-:W-:Y:S02]  /*0d50*/  SEL R9, R9, R8, P0 ;  /* 0x0000000809097207 */ /* 0x000fe40000000000 */
[----:B------:R-:W-:-:S02]  /*0d60*/  SEL R7, R7, R12, P0 ;  /* 0x0000000c07077207 */ /* 0x000fc40000000000 */
[----:B------:R-:W-:Y:S02]  /*0d70*/  SEL R8, R6, R5, P0 ;  /* 0x0000000506087207 */ /* 0x000fe40000000000 */
[----:B------:R-:W-:Y:S02]  /*0d80*/  IADD3 R6, P2, PT, R9, 0x1, RZ ;  /* 0x0000000109067810 */ /* 0x000fe40007f5e0ff */
[----:B------:R-:W-:Y:S02]  /*0d90*/  SEL R10, R10, R11, P0 ;  /* 0x0000000b0a0a7207 */ /* 0x000fe40000000000 */
[----:B------:R-:W-:Y:S01]  /*0da0*/  ISETP.GE.U32.AND P0, PT, R7, UR6, PT ;  /* 0x0000000607007c0c */ /* 0x000fe2000bf06070 */
[----:B------:R-:W-:Y:S01]  /*0db0*/  IMAD.X R7, RZ, RZ, R8, P2 ;  /* 0x000000ffff077224 */ /* 0x000fe200010e0608 */
[----:B------:R-:W-:Y:S02]  /*0dc0*/  ISETP.NE.U32.AND P1, PT, RZ, UR6, PT ;  /* 0x00000006ff007c0c */ /* 0x000fe4000bf25070 */
[----:B------:R-:W-:-:S02]  /*0dd0*/  ISETP.GE.U32.AND.EX P0, PT, R10, RZ, PT, P0 ;  /* 0x000000ff0a00720c */ /* 0x000fc40003f06100 */
[----:B------:R-:W-:Y:S02]  /*0de0*/  MOV R5, 0x0 ;  /* 0x0000000000057802 */ /* 0x000fe40000000f00 */
[----:B------:R-:W-:Y:S02]  /*0df0*/  ISETP.NE.AND.EX P1, PT, RZ, RZ, PT, P1 ;  /* 0x000000ffff00720c */ /* 0x000fe40003f25310 */
[----:B------:R-:W-:Y:S02]  /*0e00*/  SEL R6, R6, R9, P0 ;  /* 0x0000000906067207 */ /* 0x000fe40000000000 */
[----:B------:R-:W-:Y:S02]  /*0e10*/  SEL R7, R7, R8, P0 ;  /* 0x0000000807077207 */ /* 0x000fe40000000000 */
[----:B------:R-:W-:Y:S02]  /*0e20*/  SEL R6, R6, 0xffffffff, P1 ;  /* 0xffffffff06067807 */ /* 0x000fe40000800000 */
[----:B------:R-:W-:Y:S01]  /*0e30*/  SEL R7, R7, 0xffffffff, P1 ;  /* 0xffffffff07077807 */ /* 0x000fe20000800000 */
[----:B------:R-:W-:Y:S06]  /*0e40*/  RET.REL.NODEC R4 `(_Z15basic_streamingPKfPfjimm) ;  /* 0xfffffff0046c7950 */ /* 0x000fec0003c3ffff */
.L_x_3:
[----:B------:R-:W-:-:S00]  /*0e50*/  BRA `(.L_x_3) ;  /* 0xfffffffc00fc7947 */ /* 0x000fc0000383ffff */
[----:B------:R-:W-:-:S00]  /*0e60*/  NOP ;  /* 0x0000000000007918 */ /* 0x000fc00000000000 */
        /* <DEDUP_REMOVED lines=9> */
.L_x_8:


//--------------------- .text._Z5basicPKfPfj      --------------------------
	.section	.text._Z5basicPKfPfj,"ax",@progbits
	.align	128
        .global         _Z5basicPKfPfj
        .type           _Z5basicPKfPfj,@function
        .size           _Z5basicPKfPfj,(.L_x_9 - _Z5basicPKfPfj)
        .other          _Z5basicPKfPfj,@"STO_CUDA_ENTRY STV_DEFAULT"
_Z5basicPKfPfj:
.text._Z5basicPKfPfj:
[----:B------:R-:W-:Y:S01]  /*0000*/  LDC R1, c[0x0][0x37c] ;  /* 0x0000df00ff017b82 */ /* 0x000fe20000000800 */
[----:B------:R-:W0:Y:S07]  /*0010*/  S2R R2, SR_TID.X ;  /* 0x0000000000027919 */ /* 0x000e2e0000002100 */
[----:B------:R-:W0:Y:S01]  /*0020*/  S2UR UR5, SR_CTAID.X ;  /* 0x00000000000579c3 */ /* 0x000e220000002500 */
[----:B------:R-:W1:Y:S01]  /*0030*/  LDCU UR4, c[0x0][0x390] ;  /* 0x00007200ff0477ac */ /* 0x000e620008000800 */
[----:B------:R-:W-:Y:S06]  /*0040*/  BSSY.RECONVERGENT B0, `(.L_x_4) ;  /* 0x0000027000007945 */ /* 0x000fec0003800200 */
[----:B------:R-:W0:Y:S01]  /*0050*/  LDC R3, c[0x0][0x360] ;  /* 0x0000d800ff037b82 */ /* 0x000e220000000800 */
[----:B-1----:R-:W-:Y:S01]  /*0060*/  UIMAD UR4, UR4, UR4, URZ ;  /* 0x00000004040472a4 */ /* 0x002fe2000f8e02ff */
[----:B0-----:R-:W-:-:S05]  /*0070*/  IMAD R2, R3, UR5, R2 ;  /* 0x0000000503027c24 */ /* 0x001fca000f8e0202 */
[----:B------:R-:W-:-:S04]  /*0080*/  SHF.R.S32.HI R3, RZ, 0x1f, R2 ;  /* 0x0000001fff037819 */ /* 0x000fc80000011402 */
[----:B------:R-:W-:-:S13]  /*0090*/  ISETP.NE.U32.AND P0, PT, R3, RZ, PT ;  /* 0x000000ff0300720c */ /* 0x000fda0003f05070 */
[----:B------:R-:W-:Y:S05]  /*00a0*/  @P0 BRA `(.L_x_5) ;  /* 0x00000000005c0947 */ /* 0x000fea0003800000 */
[----:B------:R-:W0:Y:S01]  /*00b0*/  I2F.U32.RP R0, UR4 ;  /* 0x0000000400007d06 */ /* 0x000e220008209000 */
[----:B------:R-:W-:Y:S01]  /*00c0*/  IMAD R7, RZ, RZ, -UR4 ;  /* 0x80000004ff077e24 */ /* 0x000fe2000f8e02ff */
[----:B------:R-:W-:Y:S02]  /*00d0*/  ISETP.NE.U32.AND P2, PT, RZ, UR4, PT ;  /* 0x00000004ff007c0c */ /* 0x000fe4000bf45070 */
[----:B------:R-:W-:-:S04]  /*00e0*/  MOV R9, RZ ;  /* 0x000000ff00097202 */ /* 0x000fc80000000f00 */
[----:B0-----:R-:W0:Y:S02]  /*00f0*/  MUFU.RCP R0, R0 ;  /* 0x0000000000007308 */ /* 0x001e240000001000 */
[----:B0-----:R-:W-:-:S06]  /*0100*/  VIADD R4, R0, 0xffffffe ;  /* 0x0ffffffe00047836 */ /* 0x001fcc0000000000 */
[----:B------:R0:W1:Y:S02]  /*0110*/  F2I.FTZ.U32.TRUNC.NTZ R5, R4 ;  /* 0x0000000400057305 */ /* 0x000064000021f000 */
[----:B0-----:R-:W-:Y:S02]  /*0120*/  HFMA2 R4, -RZ, RZ, 0, 0 ;  /* 0x00000000ff047431 */ /* 0x001fe400000001ff */
[----:B-1----:R-:W-:-:S04]  /*0130*/  IMAD R7, R7, R5, RZ ;  /* 0x0000000507077224 */ /* 0x002fc800078e02ff */
        /* <DEDUP_REMOVED lines=9> */
[----:B------:R-:W-:-:S05]  /*01d0*/  @!P2 LOP3.LUT R4, RZ, UR4, RZ, 0x33, !PT ;  /* 0x00000004ff04ac12 */ /* 0x000fca000f8e33ff */
[----:B------:R-:W-:-:S04]  /*01e0*/  IMAD.MOV R5, RZ, RZ, -R4 ;  /* 0x000000ffff057224 */ /* 0x000fc800078e0a04 */
[----:B------:R-:W-:Y:S02]  /*01f0*/  IMAD R8, R5, UR4, R2 ;  /* 0x0000000405087c24 */ /* 0x000fe4000f8e0202 */
[----:B------:R-:W-:Y:S01]  /*0200*/  IMAD.MOV.U32 R5, RZ, RZ, RZ ;  /* 0x000000ffff057224 */ /* 0x000fe200078e00ff */
[----:B------:R-:W-:Y:S06]  /*0210*/  BRA `(.L_x_6) ;  /* 0x0000000000247947 */ /* 0x000fec0003800000 */
.L_x_5:
[----:B------:R-:W-:-:S07]  /*0220*/  MOV R0, 0x240 ;  /* 0x0000024000007802 */ /* 0x000fce0000000f00 */
[----:B------:R-:W-:Y:S05]  /*0230*/  CALL.REL.NOINC `($__internal_1_$__cuda_sm20_div_u64) ;  /* 0x0000000400e07944 */ /* 0x000fea0003c00000 */
[----:B------:R-:W-:Y:S01]  /*0240*/  IADD3 R9, P0, PT, RZ, -R6, RZ ;  /* 0x80000006ff097210 */ /* 0x000fe20007f1e0ff */
[----:B------:R-:W-:-:S04]  /*0250*/  IMAD.MOV.U32 R4, RZ, RZ, R6 ;  /* 0x000000ffff047224 */ /* 0x000fc800078e0006 */
[----:B------:R-:W-:Y:S02]  /*0260*/  IMAD.X R5, RZ, RZ, ~R7, P0 ;  /* 0x000000ffff057224 */ /* 0x000fe400000e0e07 */
[----:B------:R-:W-:-:S04]  /*0270*/  IMAD.WIDE.U32 R8, R9, UR4, R2 ;  /* 0x0000000409087c25 */ /* 0x000fc8000f8e0002 */
[----:B------:R-:W-:-:S05]  /*0280*/  IMAD R5, R5, UR4, RZ ;  /* 0x0000000405057c24 */ /* 0x000fca000f8e02ff */
[----:B------:R-:W-:Y:S01]  /*0290*/  IADD3 R9, PT, PT, R9, R5, RZ ;  /* 0x0000000509097210 */ /* 0x000fe20007ffe0ff */
[----:B------:R-:W-:-:S07]  /*02a0*/  IMAD.MOV.U32 R5, RZ, RZ, R7 ;  /* 0x000000ffff057224 */ /* 0x000fce00078e0007 */
.L_x_6:
[----:B------:R-:W-:Y:S05]  /*02b0*/  BSYNC.RECONVERGENT B0 ;  /* 0x0000000000007941 */ /* 0x000fea0003800200 */
.L_x_4:
[----:B------:R-:W0:Y:S02]  /*02c0*/  LDCU UR10, c[0x0][0x390] ;  /* 0x00007200ff0a77ac */ /* 0x000e240008000800 */
[----:B0-----:R-:W0:Y:S01]  /*02d0*/  I2F.U32.RP R10, UR10 ;  /* 0x0000000a000a7d06 */ /* 0x001e220008209000 */
[----:B------:R-:W-:-:S07]  /*02e0*/  ISETP.NE.U32.AND P2, PT, RZ, UR10, PT ;  /* 0x0000000aff007c0c */ /* 0x000fce000bf45070 */
[----:B0-----:R-:W0:Y:S02]  /*02f0*/  MUFU.RCP R10, R10 ;  /* 0x0000000a000a7308 */ /* 0x001e240000001000 */
[----:B0-----:R-:W-:-:S06]  /*0300*/  IADD3 R6, PT, PT, R10, 0xffffffe, RZ ;  /* 0x0ffffffe0a067810 */ /* 0x001fcc0007ffe0ff */
[----:B------:R0:W1:Y:S02]  /*0310*/  F2I.FTZ.U32.TRUNC.NTZ R7, R6 ;  /* 0x0000000600077305 */ /* 0x000064000021f000 */
[----:B0-----:R-:W-:Y:S02]  /*0320*/  IMAD.MOV.U32 R6, RZ, RZ, RZ ;  /* 0x000000ffff067224 */ /* 0x001fe400078e00ff */
[----:B-1----:R-:W-:-:S04]  /*0330*/  IMAD.MOV R11, RZ, RZ, -R7 ;  /* 0x000000ffff0b7224 */ /* 0x002fc800078e0a07 */
[----:B------:R-:W-:-:S04]  /*0340*/  IMAD R11, R11, UR10, RZ ;  /* 0x0000000a0b0b7c24 */ /* 0x000fc8000f8e02ff */
[----:B------:R-:W-:-:S06]  /*0350*/  IMAD.HI.U32 R7, R7, R11, R6 ;  /* 0x0000000b07077227 */ /* 0x000fcc00078e0006 */
[----:B------:R-:W-:-:S05]  /*0360*/  IMAD.HI.U32 R0, R7, R8, RZ ;  /* 0x0000000807007227 */ /* 0x000fca00078e00ff */
[----:B------:R-:W-:-:S05]  /*0370*/  IADD3 R7, PT, PT, -R0, RZ, RZ ;  /* 0x000000ff00077210 */ /* 0x000fca0007ffe1ff */
[----:B------:R-:W-:-:S05]  /*0380*/  IMAD R7, R7, UR10, R8 ;  /* 0x0000000a07077c24 */ /* 0x000fca000f8e0208 */
[----:B------:R-:W-:-:S13]  /*0390*/  ISETP.GE.U32.AND P0, PT, R7, UR10, PT ;  /* 0x0000000a07007c0c */ /* 0x000fda000bf06070 */
[----:B------:R-:W-:Y:S02]  /*03a0*/  @P0 VIADD R7, R7, -UR10 ;  /* 0x8000000a07070c36 */ /* 0x000fe40008000000 */
[----:B------:R-:W-:-:S03]  /*03b0*/  @P0 VIADD R0, R0, 0x1 ;  /* 0x0000000100000836 */ /* 0x000fc60000000000 */
[----:B------:R-:W-:-:S13]  /*03c0*/  ISETP.GE.U32.AND P1, PT, R7, UR10, PT ;  /* 0x0000000a07007c0c */ /* 0x000fda000bf26070 */
[----:B------:R-:W-:Y:S02]  /*03d0*/  @P1 IADD3 R0, PT, PT, R0, 0x1, RZ ;  /* 0x0000000100001810 */ /* 0x000fe40007ffe0ff */
[----:B------:R-:W-:Y:S02]  /*03e0*/  @!P2 LOP3.LUT R0, RZ, UR10, RZ, 0x33, !PT ;  /* 0x0000000aff00ac12 */ /* 0x000fe4000f8e33ff */
[----:B------:R-:W-:Y:S02]  /*03f0*/  ISETP.GE.U32.AND P1, PT, R4, UR10, PT ;  /* 0x0000000a04007c0c */ /* 0x000fe4000bf26070 */
[----:B------:R-:W-:-:S04]  /*0400*/  ISETP.GE.U32.AND P0, PT, R0, UR10, PT ;  /* 0x0000000a00007c0c */ /* 0x000fc8000bf06070 */
[----:B------:R-:W-:-:S13]  /*0410*/  ISETP.GE.U32.OR.EX P0, PT, R5, RZ, P0, P1 ;  /* 0x000000ff0500720c */ /* 0x000fda0000706510 */
[----:B------:R-:W-:Y:S05]  /*0420*/  @P0 EXIT ;  /* 0x000000000000094d */ /* 0x000fea0003800000 */
[----:B------:R-:W-:Y:S01]  /*0430*/  ISETP.LT.U32.AND P2, PT, R2, UR4, PT ;  /* 0x0000000402007c0c */ /* 0x000fe2000bf41070 */
[----:B------:R-:W-:Y:S01]  /*0440*/  UIADD3 UR5, UPT, UPT, UR10, -0x1, URZ ;  /* 0xffffffff0a057890 */ /* 0x000fe2000fffe0ff */
[----:B------:R-:W-:Y:S02]  /*0450*/  HFMA2 R7, -RZ, RZ, 0, 0 ;  /* 0x00000000ff077431 */ /* 0x000fe400000001ff */
[--C-:B------:R-:W-:Y:S01]  /*0460*/  IMAD.MOV.U32 R6, RZ, RZ, R0.reuse ;  /* 0x000000ffff067224 */ /* 0x100fe200078e0000 */
[----:B------:R-:W-:Y:S01]  /*0470*/  ISETP.GT.U32.AND.EX P2, PT, RZ, R3, PT, P2 ;  /* 0x00000003ff00720c */ /* 0x000fe20003f44120 */
[----:B------:R-:W0:Y:S01]  /*0480*/  LDCU.64 UR8, c[0x0][0x380] ;  /* 0x00007000ff0877ac */ /* 0x000e220008000a00 */
[----:B------:R-:W-:Y:S01]  /*0490*/  IMAD.MOV R13, RZ, RZ, -R0 ;  /* 0x000000ffff0d7224 */ /* 0x000fe200078e0a00 */
[----:B------:R-:W-:Y:S01]  /*04a0*/  ISETP.GE.U32.AND P0, PT, R4, UR5, PT ;  /* 0x0000000504007c0c */ /* 0x000fe2000bf06070 */
[C---:B------:R-:W-:Y:S01]  /*04b0*/  IMAD R19, R5.reuse, UR10, RZ ;  /* 0x0000000a05137c24 */ /* 0x040fe2000f8e02ff */
[----:B------:R-:W-:Y:S01]  /*04c0*/  ISETP.GE.U32.AND P3, PT, R0, UR5, PT ;  /* 0x0000000500007c0c */ /* 0x000fe2000bf66070 */
[----:B------:R-:W1:Y:S01]  /*04d0*/  LDCU.64 UR6, c[0x0][0x358] ;  /* 0x00006b00ff0677ac */ /* 0x000e620008000a00 */
[----:B------:R-:W-:Y:S01]  /*04e0*/  ISETP.GE.U32.AND.EX P0, PT, R5, RZ, PT, P0 ;  /* 0x000000ff0500720c */ /* 0x000fe20003f06100 */
[----:B------:R-:W-:Y:S01]  /*04f0*/  IMAD.WIDE.U32 R16, R4, UR10, R6 ;  /* 0x0000000a04107c25 */ /* 0x000fe2000f8e0006 */
[----:B------:R-:W-:-:S04]  /*0500*/  MOV R14, UR10 ;  /* 0x0000000a000e7c02 */ /* 0x000fc80008000f00 */
[----:B------:R-:W-:Y:S02]  /*0510*/  @!P2 IADD3 R3, P1, PT, R4, -0x1, RZ ;  /* 0xffffffff0403a810 */ /* 0x000fe40007f3e0ff */
[-C--:B------:R-:W-:Y:S02]  /*0520*/  IADD3 R20, PT, PT, R17, R19.reuse, RZ ;  /* 0x0000001311147210 */ /* 0x080fe40007ffe0ff */
[----:B------:R-:W-:Y:S01]  /*0530*/  @!P2 IADD3.X R10, PT, PT, R5, -0x1, RZ, P1, !PT ;  /* 0xffffffff050aa810 */ /* 0x000fe20000ffe4ff */
[----:B------:R-:W-:Y:S01]  /*0540*/  @!P2 IMAD.WIDE.U32 R2, R3, UR10, R6 ;  /* 0x0000000a0302ac25 */ /* 0x000fe2000f8e0006 */
[----:B------:R-:W-:Y:S02]  /*0550*/  ISETP.GE.U32.AND P1, PT, R8, UR10, PT ;  /* 0x0000000a08007c0c */ /* 0x000fe4000bf26070 */
[----:B------:R-:W-:Y:S01]  /*0560*/  @!P3 IADD3 R21, PT, PT, R17, R19, RZ ;  /* 0x000000131115b210 */ /* 0x000fe20007ffe0ff */
[----:B------:R-:W-:Y:S01]  /*0570*/  @!P2 IMAD R11, R10, UR10, RZ ;  /* 0x0000000a0a0bac24 */ /* 0x000fe2000f8e02ff */
[----:B------:R-:W-:Y:S01]  /*0580*/  ISETP.GE.U32.AND.EX P1, PT, R9, RZ, PT, P1 ;  /* 0x000000ff0900720c */ /* 0x000fe20003f26110 */
[----:B------:R-:W-:Y:S01]  /*0590*/  IMAD R8, R13, UR10, R8 ;  /* 0x0000000a0d087c24 */ /* 0x000fe2000f8e0208 */
[----:B------:R-:W-:Y:S01]  /*05a0*/  MOV R9, RZ ;  /* 0x000000ff00097202 */ /* 0x000fe20000000f00 */
[----:B------:R-:W-:Y:S01]  /*05b0*/  @!P2 IMAD.IADD R11, R3, 0x1, R11 ;  /* 0x00000001030ba824 */ /* 0x000fe200078e020b */
[----:B------:R-:W2:Y:S01]  /*05c0*/  @!P0 LDC.64 R12, c[0x0][0x380] ;  /* 0x0000e000ff0c8b82 */ /* 0x000ea20000000a00 */
[----:B------:R-:W-:-:S02]  /*05d0*/  IMAD.U32 R10, RZ, RZ, UR10 ;  /* 0x0000000aff0a7e24 */ /* 0x000fc4000f8e00ff */
[----:B------:R-:W-:Y:S02]  /*05e0*/  @!P2 IMAD R15, R11, UR10, RZ ;  /* 0x0000000a0b0fac24 */ /* 0x000fe4000f8e02ff */
[----:B------:R-:W-:Y:S02]  /*05f0*/  @!P0 IMAD.MOV.U32 R11, RZ, RZ, RZ ;  /* 0x000000ffff0b8224 */ /* 0x000fe400078e00ff */
[----:B------:R-:W-:Y:S02]  /*0600*/  @!P2 IMAD.WIDE.U32 R2, R2, UR10, R8 ;  /* 0x0000000a0202ac25 */ /* 0x000fe4000f8e0008 */
[----:B------:R-:W3:Y:S02]  /*0610*/  @P1 LDC.64 R6, c[0x0][0x380] ;  /* 0x0000e000ff061b82 */ /* 0x000ee40000000a00 */
[----:B------:R-:W-:Y:S01]  /*0620*/  @!P0 IMAD.WIDE.U32 R10, R4, UR10, R10 ;  /* 0x0000000a040a8c25 */ /* 0x000fe2000f8e000a */
[----:B0-----:R-:W-:-:S03]  /*0630*/  @!P2 LEA R4, P5, R2, UR8, 0x2 ;  /* 0x000000080204ac11 */ /* 0x001fc6000f8a10ff */
[----:B------:R-:W-:Y:S02]  /*0640*/  @!P2 IMAD.IADD R3, R3, 0x1, R15 ;  /* 0x000000010303a824 */ /* 0x000fe400078e020f */
[----:B------:R-:W-:Y:S01]  /*0650*/  @!P0 IMAD R18, R5, UR10, R11 ;  /* 0x0000000a05128c24 */ /* 0x000fe2000f8e020b */
[----:B------:R-:W-:Y:S01]  /*0660*/  @!P0 IADD3 R11, P4, PT, R0, R10, RZ ;  /* 0x0000000a000b8210 */ /* 0x000fe20007f9e0ff */
[----:B------:R-:W-:Y:S01]  /*0670*/  @!P3 IMAD.MOV.U32 R15, RZ, RZ, RZ ;  /* 0x000000ffff0fb224 */ /* 0x000fe200078e00ff */
[----:B------:R-:W-:Y:S01]  /*0680*/  @!P2 LEA.HI.X R5, R2, UR9, R3, 0x2, P5 ;  /* 0x000000090205ac11 */ /* 0x000fe2000a8f1403 */
[----:B------:R-:W-:Y:S01]  /*0690*/  IMAD.MOV.U32 R0, RZ, RZ, RZ ;  /* 0x000000ffff007224 */ /* 0x000fe200078e00ff */
[----:B------:R-:W0:Y:S01]  /*06a0*/  @!P3 LDC.64 R2, c[0x0][0x380] ;  /* 0x0000e000ff02bb82 */ /* 0x000e220000000a00 */
[----:B------:R-:W-:Y:S01]  /*06b0*/  @!P0 IMAD.X R18, RZ, RZ, R18, P4 ;  /* 0x000000ffff128224 */ /* 0x000fe200020e0612 */
[----:B------:R-:W-:Y:S01]  /*06c0*/  @P1 IADD3 R23, P5, PT, R16, -0x1, RZ ;  /* 0xffffffff10171810 */ /* 0x000fe20007fbe0ff */
[----:B------:R-:W-:-:S02]  /*06d0*/  @!P0 IMAD.WIDE.U32 R10, R11, UR10, R8 ;  /* 0x0000000a0b0a8c25 */ /* 0x000fc4000f8e0008 */
[----:B-1----:R1:W4:Y:S01]  /*06e0*/  @!P2 LDG.E R0, desc[UR6][R4.64] ;  /* 0x000000060400a981 */ /* 0x002322000c1e1900 */
[----:B------:R-:W-:Y:S01]  /*06f0*/  @P1 IADD3.X R22, PT, PT, R17, -0x1, R19, P5, !PT ;  /* 0xffffffff11161810 */ /* 0x000fe20002ffe413 */
[----:B------:R-:W-:Y:S01]  /*0700*/  @!P0 IMAD R25, R18, UR10, RZ ;  /* 0x0000000a12198c24 */ /* 0x000fe2000f8e02ff */
[----:B--2---:R-:W-:Y:S01]  /*0710*/  @!P0 LEA R12, P4, R10, R12, 0x2 ;  /* 0x0000000c0a0c8211 */ /* 0x004fe200078810ff */
[----:B------:R-:W-:-:S04]  /*0720*/  @!P3 IMAD.WIDE.U32 R14, R16, UR10, R14 ;  /* 0x0000000a100ebc25 */ /* 0x000fc8000f8e000e */
[----:B------:R-:W-:-:S04]  /*0730*/  IMAD.WIDE.U32 R16, R16, UR10, R8 ;  /* 0x0000000a10107c25 */ /* 0x000fc8000f8e0008 */
[----:B------:R-:W-:Y:S02]  /*0740*/  @!P0 IMAD.IADD R11, R11, 0x1, R25 ;  /* 0x000000010b0b8824 */ /* 0x000fe400078e0219 */
[----:B------:R-:W-:-:S04]  /*0750*/  @P1 IMAD.WIDE.U32 R18, R23, UR10, R8 ;  /* 0x0000000a17121c25 */ /* 0x000fc8000f8e0008 */
[----:B------:R-:W-:Y:S01]  /*0760*/  HFMA2 R9, -RZ, RZ, 0, 0 ;  /* 0x00000000ff097431 */ /* 0x000fe200000001ff */
[----:B------:R-:W-:Y:S01]  /*0770*/  @!P0 LEA.HI.X R13, R10, R13, R11, 0x2, P4 ;  /* 0x0000000d0a0d8211 */ /* 0x000fe200020f140b */
[----:B------:R-:W-:Y:S02]  /*0780*/  @!P3 IMAD R10, R21, UR10, R15 ;  /* 0x0000000a150abc24 */ /* 0x000fe4000f8e020f */
[----:B------:R-:W-:Y:S01]  /*0790*/  @P1 IMAD R15, R22, UR10, RZ ;  /* 0x0000000a160f1c24 */ /* 0x000fe2000f8e02ff */
[C---:B------:R-:W-:Y:S02]  /*07a0*/  ISETP.NE.AND P4, PT, R8.reuse, RZ, PT ;  /* 0x000000ff0800720c */ /* 0x040fe40003f85270 */
[C---:B------:R-:W-:Y:S01]  /*07b0*/  ISETP.GE.U32.AND P2, PT, R8.reuse, UR5, PT ;  /* 0x0000000508007c0c */ /* 0x040fe2000bf46070 */
[----:B-1----:R-:W-:Y:S01]  /*07c0*/  @P1 IMAD.IADD R5, R19, 0x1, R15 ;  /* 0x0000000113051824 */ /* 0x002fe200078e020f */
[----:B------:R-:W-:Y:S01]  /*07d0*/  @!P3 IADD3 R8, P5, PT, R8, R14, RZ ;  /* 0x0000000e0808b210 */ /* 0x000fe20007fbe0ff */
[----:B------:R1:W4:Y:S01]  /*07e0*/  @!P0 LDG.E R9, desc[UR6][R12.64] ;  /* 0x000000060c098981 */ /* 0x000322000c1e1900 */
[----:B---3--:R-:W-:Y:S01]  /*07f0*/  @P1 LEA R6, P0, R18, R6, 0x2 ;  /* 0x0000000612061211 */ /* 0x008fe200078010ff */
[----:B------:R-:W-:Y:S01]  /*0800*/  IMAD R11, R20, UR10, RZ ;  /* 0x0000000a140b7c24 */ /* 0x000fe2000f8e02ff */
[----:B------:R-:W-:-:S02]  /*0810*/  @!P3 IADD3.X R10, PT, PT, RZ, R10, RZ, P5, !PT ;  /* 0x0000000aff0ab210 */ /* 0x000fc40002ffe4ff */
[----:B0-----:R-:W-:Y:S01]  /*0820*/  @!P3 LEA R2, P5, R8, R2, 0x2 ;  /* 0x000000020802b211 */ /* 0x001fe200078a10ff */
[----:B------:R-:W-:Y:S01]  /*0830*/  IMAD.IADD R11, R17, 0x1, R11 ;  /* 0x00000001110b7824 */ /* 0x000fe200078e020b */
[----:B------:R-:W-:Y:S01]  /*0840*/  @P1 LEA.HI.X R7, R18, R7, R5, 0x2, P0 ;  /* 0x0000000712071211 */ /* 0x000fe200000f1405 */
[----:B------:R-:W-:Y:S01]  /*0850*/  IMAD.MOV.U32 R5, RZ, RZ, RZ ;  /* 0x000000ffff057224 */ /* 0x000fe200078e00ff */
[----:B------:R-:W-:Y:S02]  /*0860*/  SHF.L.U32 R4, R16, 0x2, RZ ;  /* 0x0000000210047819 */ /* 0x000fe400000006ff */
[----:B------:R-:W-:Y:S02]  /*0870*/  @!P3 LEA.HI.X R3, R8, R3, R10, 0x2, P5 ;  /* 0x000000030803b211 */ /* 0x000fe400028f140a */
[----:B------:R-:W-:Y:S01]  /*0880*/  MOV R8, RZ ;  /* 0x000000ff00087202 */ /* 0x000fe20000000f00 */
[----:B------:R-:W2:Y:S01]  /*0890*/  @P1 LDG.E R5, desc[UR6][R6.64] ;  /* 0x0000000606051981 */ /* 0x000ea2000c1e1900 */
[----:B------:R-:W-:-:S02]  /*08a0*/  SHF.L.U64.HI R16, R16, 0x2, R11 ;  /* 0x0000000210107819 */ /* 0x000fc4000001020b */
[----:B------:R-:W-:Y:S02]  /*08b0*/  IADD3 R10, P0, PT, R4, UR8, RZ ;  /* 0x00000008040a7c10 */ /* 0x000fe4000ff1e0ff */
[----:B-1----:R-:W-:Y:S01]  /*08c0*/  CS2R R12, SRZ ;  /* 0x00000000000c7805 */ /* 0x002fe2000001ff00 */
[----:B------:R-:W3:Y:S01]  /*08d0*/  @!P3 LDG.E R8, desc[UR6][R2.64] ;  /* 0x000000060208b981 */ /* 0x000ee2000c1e1900 */
[----:B------:R-:W-:Y:S01]  /*08e0*/  IADD3.X R11, PT, PT, R16, UR9, RZ, P0, !PT ;  /* 0x00000009100b7c10 */ /* 0x000fe200087fe4ff */
[----:B------:R-:W0:Y:S04]  /*08f0*/  LDCU.64 UR8, c[0x0][0x388] ;  /* 0x00007100ff0877ac */ /* 0x000e280008000a00 */
[----:B------:R-:W5:Y:S04]  /*0900*/  @P4 LDG.E R12, desc[UR6][R10.64+-0x4] ;  /* 0xfffffc060a0c4981 */ /* 0x000f68000c1e1900 */
[----:B------:R-:W5:Y:S01]  /*0910*/  @!P2 LDG.E R13, desc[UR6][R10.64+0x4] ;  /* 0x000004060a0da981 */ /* 0x000f62000c1e1900 */
[----:B0-----:R-:W-:Y:S01]  /*0920*/  IADD3 R4, P0, PT, R4, UR8, RZ ;  /* 0x0000000804047c10 */ /* 0x001fe2000ff1e0ff */
[----:B----4-:R-:W-:-:S04]  /*0930*/  FADD R0, R9, R0 ;  /* 0x0000000009007221 */ /* 0x010fc80000000000 */
[----:B--2---:R-:W-:-:S04]  /*0940*/  FADD R5, R0, R5 ;  /* 0x0000000500057221 */ /* 0x004fc80000000000 */
[----:B---3--:R-:W-:-:S04]  /*0950*/  FADD R5, R5, R8 ;  /* 0x0000000805057221 */ /* 0x008fc80000000000 */
[----:B-----5:R-:W-:-:S04]  /*0960*/  FADD R12, R5, R12 ;  /* 0x0000000c050c7221 */ /* 0x020fc80000000000 */
[----:B------:R-:W-:Y:S01]  /*0970*/  FADD R12, R12, R13 ;  /* 0x0000000d0c0c7221 */ /* 0x000fe20000000000 */
[----:B------:R-:W-:-:S03]  /*0980*/  IADD3.X R5, PT, PT, R16, UR9, RZ, P0, !PT ;  /* 0x0000000910057c10 */ /* 0x000fc600087fe4ff */
[----:B------:R-:W-:-:S05]  /*0990*/  FMUL R3, R12, 0.80000001192092895508 ;  /* 0x3f4ccccd0c037820 */ /* 0x000fca0000400000 */
[----:B------:R-:W-:Y:S01]  /*09a0*/  STG.E desc[UR6][R4.64], R3 ;  /* 0x0000000304007986 */ /* 0x000fe2000c101906 */
[----:B------:R-:W-:Y:S05]  /*09b0*/  EXIT ;  /* 0x000000000000794d */ /* 0x000fea0003800000 */
        .weak           $__internal_1_$__cuda_sm20_div_u64
        .type           $__internal_1_$__cuda_sm20_div_u64,@function
        .size           $__internal_1_$__cuda_sm20_div_u64,(.L_x_9 - $__internal_1_$__cuda_sm20_div_u64)
$__internal_1_$__cuda_sm20_div_u64:
        /* <DEDUP_REMOVED lines=14> */
[----:B------:R-:W-:-:S05]  /*0aa0*/  IMAD.HI.U32 R6, P1, R5, R9, R6 ;  /* 0x0000000905067227 */ /* 0x000fca0007820006 */
[----:B------:R-:W-:Y:S02]  /*0ab0*/  IADD3 R7, P2, PT, R13, R6, RZ ;  /* 0x000000060d077210 */ /* 0x000fe40007f5e0ff */
[----:B------:R-:W-:-:S03]  /*0ac0*/  IADD3.X R6, PT, PT, R11, R5, RZ, P0, !PT ;  /* 0x000000050b067210 */ /* 0x000fc600007fe4ff */
[----:B------:R-:W-:Y:S01]  /*0ad0*/  IMAD.WIDE.U32 R4, R7, UR4, RZ ;  /* 0x0000000407047c25 */ /* 0x000fe2000f8e00ff */
[----:B------:R-:W-:Y:S02]  /*0ae0*/  IADD3.X R9, PT, PT, RZ, RZ, R6, P2, P1 ;  /* 0x000000ffff097210 */ /* 0x000fe400017e2406 */
[----:B------:R-:W-:-:S03]  /*0af0*/  IADD3 R11, P0, PT, RZ, -R4, RZ ;  /* 0x80000004ff0b7210 */ /* 0x000fc60007f1e0ff */
[----:B------:R-:W-:Y:S02]  /*0b00*/  IMAD R4, R9, UR4, R5 ;  /* 0x0000000409047c24 */ /* 0x000fe4000f8e0205 */
[----:B------:R-:W-:Y:S02]  /*0b10*/  IMAD.MOV.U32 R5, RZ, RZ, RZ ;  /* 0x000000ffff057224 */ /* 0x000fe400078e00ff */
[----:B------:R-:W-:-:S04]  /*0b20*/  IMAD.HI.U32 R6, R7, R11, RZ ;  /* 0x0000000b07067227 */ /* 0x000fc800078e00ff */
[----:B------:R-:W-:-:S04]  /*0b30*/  IMAD.X R4, RZ, RZ, ~R4, P0 ;  /* 0x000000ffff047224 */ /* 0x000fc800000e0e04 */
[----:B------:R-:W-:-:S04]  /*0b40*/  IMAD.WIDE.U32 R6, P0, R7, R4, R6 ;  /* 0x0000000407067225 */ /* 0x000fc80007800006 */
[C---:B------:R-:W-:Y:S02]  /*0b50*/  IMAD R8, R9.reuse, R4, RZ ;  /* 0x0000000409087224 */ /* 0x040fe400078e02ff */
[----:B------:R-:W-:-:S04]  /*0b60*/  IMAD.HI.U32 R7, P1, R9, R11, R6 ;  /* 0x0000000b09077227 */ /* 0x000fc80007820006 */
[----:B------:R-:W-:Y:S01]  /*0b70*/  IMAD.HI.U32 R4, R9, R4, RZ ;  /* 0x0000000409047227 */ /* 0x000fe200078e00ff */
[----:B------:R-:W-:-:S04]  /*0b80*/  IADD3 R7, P2, PT, R8, R7, RZ ;  /* 0x0000000708077210 */ /* 0x000fc80007f5e0ff */
[----:B------:R-:W-:Y:S01]  /*0b90*/  IADD3.X R9, PT, PT, R4, R9, RZ, P0, !PT ;  /* 0x0000000904097210 */ /* 0x000fe200007fe4ff */
[----:B------:R-:W-:-:S03]  /*0ba0*/  IMAD.HI.U32 R4, R7, R2, RZ ;  /* 0x0000000207047227 */ /* 0x000fc600078e00ff */
[----:B------:R-:W-:Y:S01]  /*0bb0*/  IADD3.X R9, PT, PT, RZ, RZ, R9, P2, P1 ;  /* 0x000000ffff097210 */ /* 0x000fe200017e2409 */
[----:B------:R-:W-:-:S04]  /*0bc0*/  IMAD.WIDE.U32 R4, R7, R3, R4 ;  /* 0x0000000307047225 */ /* 0x000fc800078e0004 */
[C---:B------:R-:W-:Y:S02]  /*0bd0*/  IMAD R7, R9.reuse, R3, RZ ;  /* 0x0000000309077224 */ /* 0x040fe400078e02ff */
[----:B------:R-:W-:-:S04]  /*0be0*/  IMAD.HI.U32 R4, P0, R9, R2, R4 ;  /* 0x0000000209047227 */ /* 0x000fc80007800004 */
[----:B------:R-:W-:Y:S01]  /*0bf0*/  IMAD.HI.U32 R9, R9, R3, RZ ;  /* 0x0000000309097227 */ /* 0x000fe200078e00ff */
[----:B------:R-:W-:-:S04]  /*0c00*/  IADD3 R6, P1, PT, R7, R4, RZ ;  /* 0x0000000407067210 */ /* 0x000fc80007f3e0ff */
[----:B------:R-:W-:-:S05]  /*0c10*/  IADD3.X R4, PT, PT, R9, RZ, RZ, P0, !PT ;  /* 0x000000ff09047210 */ /* 0x000fca00007fe4ff */
[----:B------:R-:W-:Y:S02]  /*0c20*/  IMAD.X R7, RZ, RZ, R4, P1 ;  /* 0x000000ffff077224 */ /* 0x000fe400008e0604 */
[----:B------:R-:W-:-:S04]  /*0c30*/  IMAD.WIDE.U32 R4, R6, UR4, RZ ;  /* 0x0000000406047c25 */ /* 0x000fc8000f8e00ff */
[----:B------:R-:W-:Y:S01]  /*0c40*/  IMAD R5, R7, UR4, R5 ;  /* 0x0000000407057c24 */ /* 0x000fe2000f8e0205 */
[----:B------:R-:W-:-:S04]  /*0c50*/  IADD3 R11, P0, PT, -R4, R2, RZ ;  /* 0x00000002040b7210 */ /* 0x000fc80007f1e1ff */
[----:B------:R-:W-:Y:S02]  /*0c60*/  IADD3.X R10, PT, PT, ~R5, R3, RZ, P0, !PT ;  /* 0x00000003050a7210 */ /* 0x000fe400007fe5ff */
[C---:B------:R-:W-:Y:S02]  /*0c70*/  ISETP.GE.U32.AND P0, PT, R11.reuse, UR4, PT ;  /* 0x000000040b007c0c */ /* 0x040fe4000bf06070 */
[----:B------:R-:W-:Y:S02]  /*0c80*/  IADD3 R5, P2, PT, R6, 0x1, RZ ;  /* 0x0000000106057810 */ /* 0x000fe40007f5e0ff */
[----:B------:R-:W-:Y:S02]  /*0c90*/  IADD3 R8, P1, PT, R11, -UR4, RZ ;  /* 0x800000040b087c10 */ /* 0x000fe4000ff3e0ff */
[C---:B------:R-:W-:Y:S01]  /*0ca0*/  ISETP.GE.U32.AND.EX P0, PT, R10.reuse, RZ, PT, P0 ;  /* 0x000000ff0a00720c */ /* 0x040fe20003f06100 */
[----:B------:R-:W-:Y:S01]  /*0cb0*/  IMAD.X R4, RZ, RZ, R7, P2 ;  /* 0x000000ffff047224 */ /* 0x000fe200010e0607 */
[----:B------:R-:W-:-:S02]  /*0cc0*/  IADD3.X R9, PT, PT, R10, -0x1, RZ, P1, !PT ;  /* 0xffffffff0a097810 */ /* 0x000fc40000ffe4ff */
[----:B------:R-:W-:Y:S02]  /*0cd0*/  SEL R8, R8, R11, P0 ;  /* 0x0000000b08087207 */ /* 0x000fe40000000000 */
[----:B------:R-:W-:Y:S02]  /*0ce0*/  SEL R5, R5, R6, P0 ;  /* 0x0000000605057207 */ /* 0x000fe40000000000 */
[----:B------:R-:W-:Y:S02]  /*0cf0*/  SEL R9, R9, R10, P0 ;  /* 0x0000000a09097207 */ /* 0x000fe40000000000 */
[----:B------:R-:W-:Y:S02]  /*0d00*/  SEL R4, R4, R7, P0 ;  /* 0x0000000704047207 */ /* 0x000fe40000000000 */
[----:B------:R-:W-:Y:S02]  /*0d10*/  ISETP.GE.U32.AND P0, PT, R8, UR4, PT ;  /* 0x0000000408007c0c */ /* 0x000fe4000bf06070 */
[----:B------:R-:W-:-:S02]  /*0d20*/  IADD3 R6, P2, PT, R5, 0x1, RZ ;  /* 0x0000000105067810 */ /* 0x000fc40007f5e0ff */
[----:B------:R-:W-:Y:S02]  /*0d30*/  ISETP.GE.U32.AND.EX P0, PT, R9, RZ, PT, P0 ;  /* 0x000000ff0900720c */ /* 0x000fe40003f06100 */
[-C--:B------:R-:W-:Y:S02]  /*0d40*/  IADD3.X R7, PT, PT, RZ, R4.reuse, RZ, P2, !PT ;  /* 0x00000004ff077210 */ /* 0x080fe400017fe4ff */
[----:B------:R-:W-:Y:S01]  /*0d50*/  SEL R6, R6, R5, P0 ;  /* 0x0000000506067207 */ /* 0x000fe20000000000 */
[----:B------:R-:W-:Y:S01]  /*0d60*/  HFMA2 R5, -RZ, RZ, 0, 0 ;  /* 0x00000000ff057431 */ /* 0x000fe200000001ff */
[----:B------:R-:W-:Y:S02]  /*0d70*/  ISETP.NE.U32.AND P1, PT, RZ, UR4, PT ;  /* 0x00000004ff007c0c */ /* 0x000fe4000bf25070 */
[----:B------:R-:W-:Y:S01]  /*0d80*/  SEL R7, R7, R4, P0 ;  /* 0x0000000407077207 */ /* 0x000fe20000000000 */
[----:B------:R-:W-:Y:S01]  /*0d90*/  IMAD.MOV.U32 R4, RZ, RZ, R0 ;  /* 0x000000ffff047224 */ /* 0x000fe200078e0000 */
[----:B------:R-:W-:-:S04]  /*0da0*/  ISETP.NE.AND.EX P1, PT, RZ, RZ, PT, P1 ;  /* 0x000000ffff00720c */ /* 0x000fc80003f25310 */
[----:B------:R-:W-:Y:S02]  /*0db0*/  SEL R6, R6, 0xffffffff, P1 ;  /* 0xffffffff06067807 */ /* 0x000fe40000800000 */
[----:B------:R-:W-:Y:S01]  /*0dc0*/  SEL R7, R7, 0xffffffff, P1 ;  /* 0xffffffff07077807 */ /* 0x000fe20000800000 */
[----:B------:R-:W-:Y:S06]  /*0dd0*/  RET.REL.NODEC R4 `(_Z5basicPKfPfj) ;  /* 0xfffffff004887950 */ /* 0x000fec0003c3ffff */
.L_x_7:
        /* <DEDUP_REMOVED lines=10> */
.L_x_9:


//--------------------- .nv.shared.reserved.0     --------------------------
	.section	.nv.shared.reserved.0,"aw",@nobits
	.weak		__nv_reservedSMEM_offset_0_alias
	.size		__nv_reservedSMEM_offset_0_alias, 0, 64
	.other		__nv_reservedSMEM_offset_0_alias,@"STO_CUDA_RESERVED_SHARED STV_DEFAULT"
__nv_reservedSMEM_offset_0_alias:
	.zero		0
	.zero		64


//--------------------- .nv.constant0._Z15basic_streamingPKfPfjimm --------------------------
	.section	.nv.constant0._Z15basic_streamingPKfPfjimm,"a",@progbits
	.sectionflags	@""
	.align	4
.nv.constant0._Z15basic_streamingPKfPfjimm:
	.zero		936


//--------------------- .nv.constant0._Z5basicPKfPfj --------------------------
	.section	.nv.constant0._Z5basicPKfPfj,"a",@progbits
	.sectionflags	@""
	.align	4
.nv.constant0._Z5basicPKfPfj:
	.zero		916


//--------------------- SYMBOLS --------------------------

	.type		.nv.reservedSmem.offset0,@object
	.size		.nv.reservedSmem.offset0,0x4
